//
// Generated by NVIDIA NVVM Compiler
//
// Compiler Build ID: CL-36424714
// Cuda compilation tools, release 13.0, V13.0.88
// Based on NVVM 20.0.0
//

.version 9.0
.target sm_100
.address_size 64

	// .globl	_Z17simulation_kernelPdS_PKdS1_iddPKiS1_iiS3_S3_S1_i

.visible .entry _Z17simulation_kernelPdS_PKdS1_iddPKiS1_iiS3_S3_S1_i(
	.param .u64 .ptr .align 1 _Z17simulation_kernelPdS_PKdS1_iddPKiS1_iiS3_S3_S1_i_param_0,
	.param .u64 .ptr .align 1 _Z17simulation_kernelPdS_PKdS1_iddPKiS1_iiS3_S3_S1_i_param_1,
	.param .u64 .ptr .align 1 _Z17simulation_kernelPdS_PKdS1_iddPKiS1_iiS3_S3_S1_i_param_2,
	.param .u64 .ptr .align 1 _Z17simulation_kernelPdS_PKdS1_iddPKiS1_iiS3_S3_S1_i_param_3,
	.param .u32 _Z17simulation_kernelPdS_PKdS1_iddPKiS1_iiS3_S3_S1_i_param_4,
	.param .f64 _Z17simulation_kernelPdS_PKdS1_iddPKiS1_iiS3_S3_S1_i_param_5,
	.param .f64 _Z17simulation_kernelPdS_PKdS1_iddPKiS1_iiS3_S3_S1_i_param_6,
	.param .u64 .ptr .align 1 _Z17simulation_kernelPdS_PKdS1_iddPKiS1_iiS3_S3_S1_i_param_7,
	.param .u64 .ptr .align 1 _Z17simulation_kernelPdS_PKdS1_iddPKiS1_iiS3_S3_S1_i_param_8,
	.param .u32 _Z17simulation_kernelPdS_PKdS1_iddPKiS1_iiS3_S3_S1_i_param_9,
	.param .u32 _Z17simulation_kernelPdS_PKdS1_iddPKiS1_iiS3_S3_S1_i_param_10,
	.param .u64 .ptr .align 1 _Z17simulation_kernelPdS_PKdS1_iddPKiS1_iiS3_S3_S1_i_param_11,
	.param .u64 .ptr .align 1 _Z17simulation_kernelPdS_PKdS1_iddPKiS1_iiS3_S3_S1_i_param_12,
	.param .u64 .ptr .align 1 _Z17simulation_kernelPdS_PKdS1_iddPKiS1_iiS3_S3_S1_i_param_13,
	.param .u32 _Z17simulation_kernelPdS_PKdS1_iddPKiS1_iiS3_S3_S1_i_param_14
)
{
	.reg .pred 	%p<43>;
	.reg .b32 	%r<158>;
	.reg .b64 	%rd<81>;
	.reg .b64 	%fd<110>;

	ld.param.u64 	%rd13, [_Z17simulation_kernelPdS_PKdS1_iddPKiS1_iiS3_S3_S1_i_param_1];
	ld.param.u64 	%rd15, [_Z17simulation_kernelPdS_PKdS1_iddPKiS1_iiS3_S3_S1_i_param_3];
	ld.param.f64 	%fd11, [_Z17simulation_kernelPdS_PKdS1_iddPKiS1_iiS3_S3_S1_i_param_5];
	ld.param.f64 	%fd12, [_Z17simulation_kernelPdS_PKdS1_iddPKiS1_iiS3_S3_S1_i_param_6];
	ld.param.u64 	%rd17, [_Z17simulation_kernelPdS_PKdS1_iddPKiS1_iiS3_S3_S1_i_param_8];
	ld.param.u32 	%r31, [_Z17simulation_kernelPdS_PKdS1_iddPKiS1_iiS3_S3_S1_i_param_10];
	ld.param.u64 	%rd19, [_Z17simulation_kernelPdS_PKdS1_iddPKiS1_iiS3_S3_S1_i_param_11];
	ld.param.u64 	%rd18, [_Z17simulation_kernelPdS_PKdS1_iddPKiS1_iiS3_S3_S1_i_param_13];
	ld.param.u32 	%r32, [_Z17simulation_kernelPdS_PKdS1_iddPKiS1_iiS3_S3_S1_i_param_14];
	cvta.to.global.u64 	%rd1, %rd19;
	mov.u32 	%r33, %tid.x;
	mov.u32 	%r34, %ctaid.x;
	mov.u32 	%r35, %ntid.x;
	mad.lo.s32 	%r1, %r34, %r35, %r33;
	setp.ge.s32 	%p1, %r1, %r32;
	@%p1 bra 	$L__BB0_20;
	ld.param.u64 	%rd78, [_Z17simulation_kernelPdS_PKdS1_iddPKiS1_iiS3_S3_S1_i_param_7];
	ld.param.u64 	%rd77, [_Z17simulation_kernelPdS_PKdS1_iddPKiS1_iiS3_S3_S1_i_param_2];
	cvta.to.global.u64 	%rd20, %rd17;
	cvta.to.global.u64 	%rd21, %rd77;
	cvta.to.global.u64 	%rd22, %rd78;
	mul.f64 	%fd13, %fd12, 0d4010000000000000;
	mul.f64 	%fd14, %fd12, %fd13;
	rcp.rn.f64 	%fd15, %fd14;
	mul.lo.s32 	%r37, %r1, 21;
	mul.wide.s32 	%rd23, %r37, 8;
	add.s64 	%rd2, %rd20, %rd23;
	ld.global.f64 	%fd16, [%rd2];
	mul.lo.s32 	%r38, %r1, 18;
	mul.wide.s32 	%rd24, %r38, 4;
	add.s64 	%rd25, %rd22, %rd24;
	ld.global.u32 	%r39, [%rd25];
	mul.wide.s32 	%rd26, %r39, 8;
	add.s64 	%rd27, %rd21, %rd26;
	ld.global.f64 	%fd17, [%rd27];
	mul.wide.s32 	%rd28, %r1, 8;
	add.s64 	%rd3, %rd21, %rd28;
	ld.global.f64 	%fd1, [%rd3];
	sub.f64 	%fd18, %fd17, %fd1;
	ld.global.f64 	%fd19, [%rd2+8];
	ld.global.u32 	%r40, [%rd25+4];
	mul.wide.s32 	%rd29, %r40, 8;
	add.s64 	%rd30, %rd21, %rd29;
	ld.global.f64 	%fd20, [%rd30];
	sub.f64 	%fd21, %fd20, %fd1;
	mul.f64 	%fd22, %fd19, %fd21;
	fma.rn.f64 	%fd23, %fd16, %fd18, %fd22;
	ld.global.f64 	%fd24, [%rd2+16];
	ld.global.u32 	%r41, [%rd25+8];
	mul.wide.s32 	%rd31, %r41, 8;
	add.s64 	%rd32, %rd21, %rd31;
	ld.global.f64 	%fd25, [%rd32];
	sub.f64 	%fd26, %fd25, %fd1;
	fma.rn.f64 	%fd27, %fd24, %fd26, %fd23;
	ld.global.f64 	%fd28, [%rd2+24];
	ld.global.u32 	%r42, [%rd25+12];
	mul.wide.s32 	%rd33, %r42, 8;
	add.s64 	%rd34, %rd21, %rd33;
	ld.global.f64 	%fd29, [%rd34];
	sub.f64 	%fd30, %fd29, %fd1;
	fma.rn.f64 	%fd31, %fd28, %fd30, %fd27;
	ld.global.f64 	%fd32, [%rd2+32];
	ld.global.u32 	%r43, [%rd25+16];
	mul.wide.s32 	%rd35, %r43, 8;
	add.s64 	%rd36, %rd21, %rd35;
	ld.global.f64 	%fd33, [%rd36];
	sub.f64 	%fd34, %fd33, %fd1;
	fma.rn.f64 	%fd35, %fd32, %fd34, %fd31;
	ld.global.f64 	%fd36, [%rd2+40];
	ld.global.u32 	%r44, [%rd25+20];
	mul.wide.s32 	%rd37, %r44, 8;
	add.s64 	%rd38, %rd21, %rd37;
	ld.global.f64 	%fd37, [%rd38];
	sub.f64 	%fd38, %fd37, %fd1;
	fma.rn.f64 	%fd39, %fd36, %fd38, %fd35;
	ld.global.f64 	%fd40, [%rd2+48];
	sub.f64 	%fd41, %fd17, %fd20;
	fma.rn.f64 	%fd42, %fd40, %fd41, %fd39;
	ld.global.f64 	%fd43, [%rd2+56];
	sub.f64 	%fd44, %fd25, %fd29;
	fma.rn.f64 	%fd45, %fd43, %fd44, %fd42;
	ld.global.f64 	%fd46, [%rd2+64];
	sub.f64 	%fd47, %fd33, %fd37;
	fma.rn.f64 	%fd48, %fd46, %fd47, %fd45;
	ld.global.f64 	%fd49, [%rd2+72];
	ld.global.u32 	%r45, [%rd25+24];
	mul.wide.s32 	%rd39, %r45, 8;
	add.s64 	%rd40, %rd21, %rd39;
	ld.global.f64 	%fd50, [%rd40];
	ld.global.u32 	%r46, [%rd25+32];
	mul.wide.s32 	%rd41, %r46, 8;
	add.s64 	%rd42, %rd21, %rd41;
	ld.global.f64 	%fd51, [%rd42];
	sub.f64 	%fd52, %fd50, %fd51;
	fma.rn.f64 	%fd53, %fd49, %fd52, %fd48;
	ld.global.f64 	%fd54, [%rd2+80];
	ld.global.u32 	%r47, [%rd25+36];
	mul.wide.s32 	%rd43, %r47, 8;
	add.s64 	%rd44, %rd21, %rd43;
	ld.global.f64 	%fd55, [%rd44];
	ld.global.u32 	%r48, [%rd25+28];
	mul.wide.s32 	%rd45, %r48, 8;
	add.s64 	%rd46, %rd21, %rd45;
	ld.global.f64 	%fd56, [%rd46];
	sub.f64 	%fd57, %fd55, %fd56;
	fma.rn.f64 	%fd58, %fd54, %fd57, %fd53;
	ld.global.f64 	%fd59, [%rd2+88];
	ld.global.u32 	%r49, [%rd25+56];
	mul.wide.s32 	%rd47, %r49, 8;
	add.s64 	%rd48, %rd21, %rd47;
	ld.global.f64 	%fd60, [%rd48];
	ld.global.u32 	%r50, [%rd25+64];
	mul.wide.s32 	%rd49, %r50, 8;
	add.s64 	%rd50, %rd21, %rd49;
	ld.global.f64 	%fd61, [%rd50];
	sub.f64 	%fd62, %fd60, %fd61;
	fma.rn.f64 	%fd63, %fd59, %fd62, %fd58;
	ld.global.f64 	%fd64, [%rd2+96];
	ld.global.u32 	%r51, [%rd25+68];
	mul.wide.s32 	%rd51, %r51, 8;
	add.s64 	%rd52, %rd21, %rd51;
	ld.global.f64 	%fd65, [%rd52];
	ld.global.u32 	%r52, [%rd25+60];
	mul.wide.s32 	%rd53, %r52, 8;
	add.s64 	%rd54, %rd21, %rd53;
	ld.global.f64 	%fd66, [%rd54];
	sub.f64 	%fd67, %fd65, %fd66;
	fma.rn.f64 	%fd68, %fd64, %fd67, %fd63;
	ld.global.f64 	%fd69, [%rd2+104];
	ld.global.u32 	%r53, [%rd25+40];
	mul.wide.s32 	%rd55, %r53, 8;
	add.s64 	%rd56, %rd21, %rd55;
	ld.global.f64 	%fd70, [%rd56];
	ld.global.u32 	%r54, [%rd25+48];
	mul.wide.s32 	%rd57, %r54, 8;
	add.s64 	%rd58, %rd21, %rd57;
	ld.global.f64 	%fd71, [%rd58];
	sub.f64 	%fd72, %fd70, %fd71;
	fma.rn.f64 	%fd73, %fd69, %fd72, %fd68;
	ld.global.f64 	%fd74, [%rd2+112];
	ld.global.u32 	%r55, [%rd25+52];
	mul.wide.s32 	%rd59, %r55, 8;
	add.s64 	%rd60, %rd21, %rd59;
	ld.global.f64 	%fd75, [%rd60];
	ld.global.u32 	%r56, [%rd25+44];
	mul.wide.s32 	%rd61, %r56, 8;
	add.s64 	%rd62, %rd21, %rd61;
	ld.global.f64 	%fd76, [%rd62];
	sub.f64 	%fd77, %fd75, %fd76;
	fma.rn.f64 	%fd78, %fd74, %fd77, %fd73;
	mul.f64 	%fd79, %fd15, %fd78;
	ld.global.f64 	%fd80, [%rd2+160];
	mul.f64 	%fd2, %fd80, %fd79;
	setp.lt.s32 	%p2, %r31, 1;
	mov.b32 	%r157, -1;
	@%p2 bra 	$L__BB0_14;
	and.b32  	%r2, %r31, 15;
	setp.lt.u32 	%p3, %r31, 16;
	mov.b32 	%r157, -1;
	mov.b32 	%r149, 0;
	@%p3 bra 	$L__BB0_5;
	and.b32  	%r149, %r31, 2147483632;
	add.s64 	%rd79, %rd1, 32;
	mov.b32 	%r157, -1;
	mov.b32 	%r143, 0;
$L__BB0_4:
	.pragma "nounroll";
	ld.global.u32 	%r62, [%rd79+-32];
	setp.eq.s32 	%p4, %r1, %r62;
	selp.b32 	%r63, %r143, %r157, %p4;
	ld.global.u32 	%r64, [%rd79+-28];
	setp.eq.s32 	%p5, %r1, %r64;
	add.s32 	%r65, %r143, 1;
	selp.b32 	%r66, %r65, %r63, %p5;
	ld.global.u32 	%r67, [%rd79+-24];
	setp.eq.s32 	%p6, %r1, %r67;
	add.s32 	%r68, %r143, 2;
	selp.b32 	%r69, %r68, %r66, %p6;
	ld.global.u32 	%r70, [%rd79+-20];
	setp.eq.s32 	%p7, %r1, %r70;
	add.s32 	%r71, %r143, 3;
	selp.b32 	%r72, %r71, %r69, %p7;
	ld.global.u32 	%r73, [%rd79+-16];
	setp.eq.s32 	%p8, %r1, %r73;
	add.s32 	%r74, %r143, 4;
	selp.b32 	%r75, %r74, %r72, %p8;
	ld.global.u32 	%r76, [%rd79+-12];
	setp.eq.s32 	%p9, %r1, %r76;
	add.s32 	%r77, %r143, 5;
	selp.b32 	%r78, %r77, %r75, %p9;
	ld.global.u32 	%r79, [%rd79+-8];
	setp.eq.s32 	%p10, %r1, %r79;
	add.s32 	%r80, %r143, 6;
	selp.b32 	%r81, %r80, %r78, %p10;
	ld.global.u32 	%r82, [%rd79+-4];
	setp.eq.s32 	%p11, %r1, %r82;
	add.s32 	%r83, %r143, 7;
	selp.b32 	%r84, %r83, %r81, %p11;
	ld.global.u32 	%r85, [%rd79];
	setp.eq.s32 	%p12, %r1, %r85;
	add.s32 	%r86, %r143, 8;
	selp.b32 	%r87, %r86, %r84, %p12;
	ld.global.u32 	%r88, [%rd79+4];
	setp.eq.s32 	%p13, %r1, %r88;
	add.s32 	%r89, %r143, 9;
	selp.b32 	%r90, %r89, %r87, %p13;
	ld.global.u32 	%r91, [%rd79+8];
	setp.eq.s32 	%p14, %r1, %r91;
	add.s32 	%r92, %r143, 10;
	selp.b32 	%r93, %r92, %r90, %p14;
	ld.global.u32 	%r94, [%rd79+12];
	setp.eq.s32 	%p15, %r1, %r94;
	add.s32 	%r95, %r143, 11;
	selp.b32 	%r96, %r95, %r93, %p15;
	ld.global.u32 	%r97, [%rd79+16];
	setp.eq.s32 	%p16, %r1, %r97;
	add.s32 	%r98, %r143, 12;
	selp.b32 	%r99, %r98, %r96, %p16;
	ld.global.u32 	%r100, [%rd79+20];
	setp.eq.s32 	%p17, %r1, %r100;
	add.s32 	%r101, %r143, 13;
	selp.b32 	%r102, %r101, %r99, %p17;
	ld.global.u32 	%r103, [%rd79+24];
	setp.eq.s32 	%p18, %r1, %r103;
	add.s32 	%r104, %r143, 14;
	selp.b32 	%r105, %r104, %r102, %p18;
	ld.global.u32 	%r106, [%rd79+28];
	setp.eq.s32 	%p19, %r1, %r106;
	add.s32 	%r107, %r143, 15;
	selp.b32 	%r157, %r107, %r105, %p19;
	add.s64 	%rd79, %rd79, 64;
	add.s32 	%r143, %r143, 16;
	setp.ne.s32 	%p20, %r143, %r149;
	@%p20 bra 	$L__BB0_4;
$L__BB0_5:
	setp.eq.s32 	%p21, %r2, 0;
	@%p21 bra 	$L__BB0_14;
	and.b32  	%r11, %r31, 7;
	setp.lt.u32 	%p22, %r2, 8;
	@%p22 bra 	$L__BB0_8;
	mul.wide.u32 	%rd63, %r149, 4;
	add.s64 	%rd64, %rd1, %rd63;
	ld.global.u32 	%r109, [%rd64];
	setp.eq.s32 	%p23, %r1, %r109;
	selp.b32 	%r110, %r149, %r157, %p23;
	add.s32 	%r111, %r149, 1;
	ld.global.u32 	%r112, [%rd64+4];
	setp.eq.s32 	%p24, %r1, %r112;
	selp.b32 	%r113, %r111, %r110, %p24;
	add.s32 	%r114, %r149, 2;
	ld.global.u32 	%r115, [%rd64+8];
	setp.eq.s32 	%p25, %r1, %r115;
	selp.b32 	%r116, %r114, %r113, %p25;
	add.s32 	%r117, %r149, 3;
	ld.global.u32 	%r118, [%rd64+12];
	setp.eq.s32 	%p26, %r1, %r118;
	selp.b32 	%r119, %r117, %r116, %p26;
	add.s32 	%r120, %r149, 4;
	ld.global.u32 	%r121, [%rd64+16];
	setp.eq.s32 	%p27, %r1, %r121;
	selp.b32 	%r122, %r120, %r119, %p27;
	add.s32 	%r123, %r149, 5;
	ld.global.u32 	%r124, [%rd64+20];
	setp.eq.s32 	%p28, %r1, %r124;
	selp.b32 	%r125, %r123, %r122, %p28;
	add.s32 	%r126, %r149, 6;
	ld.global.u32 	%r127, [%rd64+24];
	setp.eq.s32 	%p29, %r1, %r127;
	selp.b32 	%r128, %r126, %r125, %p29;
	add.s32 	%r129, %r149, 7;
	ld.global.u32 	%r130, [%rd64+28];
	setp.eq.s32 	%p30, %r1, %r130;
	selp.b32 	%r157, %r129, %r128, %p30;
	add.s32 	%r149, %r149, 8;
$L__BB0_8:
	setp.eq.s32 	%p31, %r11, 0;
	@%p31 bra 	$L__BB0_14;
	and.b32  	%r17, %r31, 3;
	setp.lt.u32 	%p32, %r11, 4;
	@%p32 bra 	$L__BB0_11;
	mul.wide.u32 	%rd65, %r149, 4;
	add.s64 	%rd66, %rd1, %rd65;
	ld.global.u32 	%r132, [%rd66];
	setp.eq.s32 	%p33, %r1, %r132;
	selp.b32 	%r133, %r149, %r157, %p33;
	add.s32 	%r134, %r149, 1;
	ld.global.u32 	%r135, [%rd66+4];
	setp.eq.s32 	%p34, %r1, %r135;
	selp.b32 	%r136, %r134, %r133, %p34;
	add.s32 	%r137, %r149, 2;
	ld.global.u32 	%r138, [%rd66+8];
	setp.eq.s32 	%p35, %r1, %r138;
	selp.b32 	%r139, %r137, %r136, %p35;
	add.s32 	%r140, %r149, 3;
	ld.global.u32 	%r141, [%rd66+12];
	setp.eq.s32 	%p36, %r1, %r141;
	selp.b32 	%r157, %r140, %r139, %p36;
	add.s32 	%r149, %r149, 4;
$L__BB0_11:
	setp.eq.s32 	%p37, %r17, 0;
	@%p37 bra 	$L__BB0_14;
	mul.wide.u32 	%rd67, %r149, 4;
	add.s64 	%rd80, %rd1, %rd67;
	neg.s32 	%r154, %r17;
$L__BB0_13:
	.pragma "nounroll";
	ld.global.u32 	%r142, [%rd80];
	setp.eq.s32 	%p38, %r1, %r142;
	selp.b32 	%r157, %r149, %r157, %p38;
	add.s32 	%r149, %r149, 1;
	add.s64 	%rd80, %rd80, 4;
	add.s32 	%r154, %r154, 1;
	setp.ne.s32 	%p39, %r154, 0;
	@%p39 bra 	$L__BB0_13;
$L__BB0_14:
	setp.eq.s32 	%p40, %r157, -1;
	mov.f64 	%fd107, 0d0000000000000000;
	@%p40 bra 	$L__BB0_16;
	cvta.to.global.u64 	%rd68, %rd18;
	mul.wide.s32 	%rd69, %r157, 8;
	add.s64 	%rd70, %rd68, %rd69;
	ld.global.f64 	%fd107, [%rd70];
$L__BB0_16:
	ld.param.u64 	%rd76, [_Z17simulation_kernelPdS_PKdS1_iddPKiS1_iiS3_S3_S1_i_param_0];
	cvta.to.global.u64 	%rd71, %rd15;
	add.s64 	%rd10, %rd71, %rd28;
	ld.global.f64 	%fd82, [%rd10];
	mul.f64 	%fd83, %fd82, %fd1;
	mul.f64 	%fd84, %fd1, %fd83;
	mov.f64 	%fd85, 0d3FF0000000000000;
	sub.f64 	%fd86, %fd85, %fd1;
	mul.f64 	%fd87, %fd86, %fd84;
	ld.global.f64 	%fd88, [%rd2+136];
	div.rn.f64 	%fd89, %fd87, %fd88;
	ld.global.f64 	%fd90, [%rd2+144];
	div.rn.f64 	%fd91, %fd1, %fd90;
	sub.f64 	%fd92, %fd89, %fd91;
	add.f64 	%fd93, %fd107, %fd92;
	add.f64 	%fd94, %fd2, %fd93;
	fma.rn.f64 	%fd95, %fd11, %fd94, %fd1;
	cvta.to.global.u64 	%rd73, %rd76;
	add.s64 	%rd74, %rd73, %rd28;
	st.global.f64 	[%rd74], %fd95;
	ld.global.f64 	%fd109, [%rd3];
	ld.global.f64 	%fd108, [%rd2+152];
	setp.geu.f64 	%p41, %fd109, %fd108;
	cvta.to.global.u64 	%rd75, %rd13;
	add.s64 	%rd11, %rd75, %rd28;
	@%p41 bra 	$L__BB0_18;
	ld.global.f64 	%fd96, [%rd10];
	mov.f64 	%fd97, 0d3FF0000000000000;
	sub.f64 	%fd98, %fd97, %fd96;
	ld.global.f64 	%fd99, [%rd2+120];
	div.rn.f64 	%fd100, %fd98, %fd99;
	fma.rn.f64 	%fd101, %fd11, %fd100, %fd96;
	st.global.f64 	[%rd11], %fd101;
	ld.global.f64 	%fd109, [%rd3];
	ld.global.f64 	%fd108, [%rd2+152];
$L__BB0_18:
	setp.ltu.f64 	%p42, %fd109, %fd108;
	@%p42 bra 	$L__BB0_20;
	ld.global.f64 	%fd102, [%rd10];
	ld.global.f64 	%fd103, [%rd2+128];
	div.rn.f64 	%fd104, %fd102, %fd103;
	mul.f64 	%fd105, %fd11, %fd104;
	sub.f64 	%fd106, %fd102, %fd105;
	st.global.f64 	[%rd11], %fd106;
$L__BB0_20:
	ret;

}


// ===== COMPILED SASS (sm_100) =====

	.target	sm_100

	.elftype	@"ET_EXEC"


//--------------------- .note.nv.tkinfo           --------------------------
	.section	.note.nv.tkinfo,"",@"SHT_NOTE"
	.sectionflags	@"SHF_NOTE_NV_TKINFO"
	.tkinfo
        /*0018*/ 	.word	0x00000002
        /*0030*/ 	.string	""
        /*0030*/ 	.string	"ptxas"
        /*0030*/ 	.string	"Cuda compilation tools, release 13.0, V13.0.88"
        /*0030*/ 	.string	"Build cuda_13.0.r13.0/compiler.36424714_0"
        /*0030*/ 	.string	"-arch sm_100 -m 64 "



//--------------------- .note.nv.cuinfo           --------------------------
	.section	.note.nv.cuinfo,"",@"SHT_NOTE"
	.sectionflags	@"SHF_NOTE_NV_CUINFO"
        /*0018*/ 	.short	0x0002
        /*001a*/ 	.short	0x0064
        /*001c*/ 	.short	0x0082
	.zero		2


//--------------------- .nv.info                  --------------------------
	.section	.nv.info,"",@"SHT_CUDA_INFO"
	.align	4


	//----- nvinfo : EIATTR_REGCOUNT
	.align		4
        /*0000*/ 	.byte	0x04, 0x2f
        /*0002*/ 	.short	(.L_1 - .L_0)
	.align		4
.L_0:
        /*0004*/ 	.word	index@(_Z17simulation_kernelPdS_PKdS1_iddPKiS1_iiS3_S3_S1_i)
        /*0008*/ 	.word	0x00000028


	//----- nvinfo : EIATTR_FRAME_SIZE
	.align		4
.L_1:
        /*000c*/ 	.byte	0x04, 0x11
        /*000e*/ 	.short	(.L_3 - .L_2)
	.align		4
.L_2:
        /*0010*/ 	.word	index@($__internal_1_$__cuda_sm20_div_rn_f64_full)
        /*0014*/ 	.word	0x00000000


	//----- nvinfo : EIATTR_FRAME_SIZE
	.align		4
.L_3:
        /*0018*/ 	.byte	0x04, 0x11
        /*001a*/ 	.short	(.L_5 - .L_4)
	.align		4
.L_4:
        /*001c*/ 	.word	index@($__internal_0_$__cuda_sm20_dblrcp_rn_slowpath_v3)
        /*0020*/ 	.word	0x00000000


	//----- nvinfo : EIATTR_FRAME_SIZE
	.align		4
.L_5:
        /*0024*/ 	.byte	0x04, 0x11
        /*0026*/ 	.short	(.L_7 - .L_6)
	.align		4
.L_6:
        /*0028*/ 	.word	index@(_Z17simulation_kernelPdS_PKdS1_iddPKiS1_iiS3_S3_S1_i)
        /*002c*/ 	.word	0x00000000


	//----- nvinfo : EIATTR_MIN_STACK_SIZE
	.align		4
.L_7:
        /*0030*/ 	.byte	0x04, 0x12
        /*0032*/ 	.short	(.L_9 - .L_8)
	.align		4
.L_8:
        /*0034*/ 	.word	index@(_Z17simulation_kernelPdS_PKdS1_iddPKiS1_iiS3_S3_S1_i)
        /*0038*/ 	.word	0x00000000
.L_9:


//--------------------- .nv.compat                --------------------------
	.section	.nv.compat,"",@"SHT_CUDA_COMPAT_INFO"
	.align	4
        /*0000*/ 	.byte	0x02, 0x09, 0x00, 0x00, 0x02, 0x02, 0x01, 0x00, 0x02, 0x05, 0x05, 0x00, 0x03, 0x07, 0x01, 0x01
        /*0010*/ 	.byte	0x02, 0x03, 0x00, 0x00, 0x02, 0x06, 0x01, 0x00, 0x04, 0x0b, 0x08, 0x00, 0x01, 0x00, 0x00, 0x00
        /*0020*/ 	.byte	0x00, 0x00, 0x00, 0x00


//--------------------- .nv.info._Z17simulation_kernelPdS_PKdS1_iddPKiS1_iiS3_S3_S1_i --------------------------
	.section	.nv.info._Z17simulation_kernelPdS_PKdS1_iddPKiS1_iiS3_S3_S1_i,"",@"SHT_CUDA_INFO"
	.sectionflags	@""
	.align	4


	//----- nvinfo : EIATTR_CUDA_API_VERSION
	.align		4
        /*0000*/ 	.byte	0x04, 0x37
        /*0002*/ 	.short	(.L_11 - .L_10)
.L_10:
        /*0004*/ 	.word	0x00000082


	//----- nvinfo : EIATTR_KPARAM_INFO
	.align		4
.L_11:
        /*0008*/ 	.byte	0x04, 0x17
        /*000a*/ 	.short	(.L_13 - .L_12)
.L_12:
        /*000c*/ 	.word	0x00000000
        /*0010*/ 	.short	0x000e
        /*0012*/ 	.short	0x0068
        /*0014*/ 	.byte	0x00, 0xf0, 0x11, 0x00


	//----- nvinfo : EIATTR_KPARAM_INFO
	.align		4
.L_13:
        /*0018*/ 	.byte	0x04, 0x17
        /*001a*/ 	.short	(.L_15 - .L_14)
.L_14:
        /*001c*/ 	.word	0x00000000
        /*0020*/ 	.short	0x000d
        /*0022*/ 	.short	0x0060
        /*0024*/ 	.byte	0x00, 0xf5, 0x21, 0x00


	//----- nvinfo : EIATTR_KPARAM_INFO
	.align		4
.L_15:
        /*0028*/ 	.byte	0x04, 0x17
        /*002a*/ 	.short	(.L_17 - .L_16)
.L_16:
        /*002c*/ 	.word	0x00000000
        /*0030*/ 	.short	0x000c
        /*0032*/ 	.short	0x0058
        /*0034*/ 	.byte	0x00, 0xf5, 0x21, 0x00


	//----- nvinfo : EIATTR_KPARAM_INFO
	.align		4
.L_17:
        /*0038*/ 	.byte	0x04, 0x17
        /*003a*/ 	.short	(.L_19 - .L_18)
.L_18:
        /*003c*/ 	.word	0x00000000
        /*0040*/ 	.short	0x000b
        /*0042*/ 	.short	0x0050
        /*0044*/ 	.byte	0x00, 0xf5, 0x21, 0x00


	//----- nvinfo : EIATTR_KPARAM_INFO
	.align		4
.L_19:
        /*0048*/ 	.byte	0x04, 0x17
        /*004a*/ 	.short	(.L_21 - .L_20)
.L_20:
        /*004c*/ 	.word	0x00000000
        /*0050*/ 	.short	0x000a
        /*0052*/ 	.short	0x004c
        /*0054*/ 	.byte	0x00, 0xf0, 0x11, 0x00


	//----- nvinfo : EIATTR_KPARAM_INFO
	.align		4
.L_21:
        /*0058*/ 	.byte	0x04, 0x17
        /*005a*/ 	.short	(.L_23 - .L_22)
.L_22:
        /*005c*/ 	.word	0x00000000
        /*0060*/ 	.short	0x0009
        /*0062*/ 	.short	0x0048
        /*0064*/ 	.byte	0x00, 0xf0, 0x11, 0x00


	//----- nvinfo : EIATTR_KPARAM_INFO
	.align		4
.L_23:
        /*0068*/ 	.byte	0x04, 0x17
        /*006a*/ 	.short	(.L_25 - .L_24)
.L_24:
        /*006c*/ 	.word	0x00000000
        /*0070*/ 	.short	0x0008
        /*0072*/ 	.short	0x0040
        /*0074*/ 	.byte	0x00, 0xf5, 0x21, 0x00


	//----- nvinfo : EIATTR_KPARAM_INFO
	.align		4
.L_25:
        /*0078*/ 	.byte	0x04, 0x17
        /*007a*/ 	.short	(.L_27 - .L_26)
.L_26:
        /*007c*/ 	.word	0x00000000
        /*0080*/ 	.short	0x0007
        /*0082*/ 	.short	0x0038
        /*0084*/ 	.byte	0x00, 0xf5, 0x21, 0x00


	//----- nvinfo : EIATTR_KPARAM_INFO
	.align		4
.L_27:
        /*0088*/ 	.byte	0x04, 0x17
        /*008a*/ 	.short	(.L_29 - .L_28)
.L_28:
        /*008c*/ 	.word	0x00000000
        /*0090*/ 	.short	0x0006
        /*0092*/ 	.short	0x0030
        /*0094*/ 	.byte	0x00, 0xf0, 0x21, 0x00


	//----- nvinfo : EIATTR_KPARAM_INFO
	.align		4
.L_29:
        /*0098*/ 	.byte	0x04, 0x17
        /*009a*/ 	.short	(.L_31 - .L_30)
.L_30:
        /*009c*/ 	.word	0x00000000
        /*00a0*/ 	.short	0x0005
        /*00a2*/ 	.short	0x0028
        /*00a4*/ 	.byte	0x00, 0xf0, 0x21, 0x00


	//----- nvinfo : EIATTR_KPARAM_INFO
	.align		4
.L_31:
        /*00a8*/ 	.byte	0x04, 0x17
        /*00aa*/ 	.short	(.L_33 - .L_32)
.L_32:
        /*00ac*/ 	.word	0x00000000
        /*00b0*/ 	.short	0x0004
        /*00b2*/ 	.short	0x0020
        /*00b4*/ 	.byte	0x00, 0xf0, 0x11, 0x00


	//----- nvinfo : EIATTR_KPARAM_INFO
	.align		4
.L_33:
        /*00b8*/ 	.byte	0x04, 0x17
        /*00ba*/ 	.short	(.L_35 - .L_34)
.L_34:
        /*00bc*/ 	.word	0x00000000
        /*00c0*/ 	.short	0x0003
        /*00c2*/ 	.short	0x0018
        /*00c4*/ 	.byte	0x00, 0xf5, 0x21, 0x00


	//----- nvinfo : EIATTR_KPARAM_INFO
	.align		4
.L_35:
        /*00c8*/ 	.byte	0x04, 0x17
        /*00ca*/ 	.short	(.L_37 - .L_36)
.L_36:
        /*00cc*/ 	.word	0x00000000
        /*00d0*/ 	.short	0x0002
        /*00d2*/ 	.short	0x0010
        /*00d4*/ 	.byte	0x00, 0xf5, 0x21, 0x00


	//----- nvinfo : EIATTR_KPARAM_INFO
	.align		4
.L_37:
        /*00d8*/ 	.byte	0x04, 0x17
        /*00da*/ 	.short	(.L_39 - .L_38)
.L_38:
        /*00dc*/ 	.word	0x00000000
        /*00e0*/ 	.short	0x0001
        /*00e2*/ 	.short	0x0008
        /*00e4*/ 	.byte	0x00, 0xf5, 0x21, 0x00


	//----- nvinfo : EIATTR_KPARAM_INFO
	.align		4
.L_39:
        /*00e8*/ 	.byte	0x04, 0x17
        /*00ea*/ 	.short	(.L_41 - .L_40)
.L_40:
        /*00ec*/ 	.word	0x00000000
        /*00f0*/ 	.short	0x0000
        /*00f2*/ 	.short	0x0000
        /*00f4*/ 	.byte	0x00, 0xf5, 0x21, 0x00


	//----- nvinfo : EIATTR_SPARSE_MMA_MASK
	.align		4
.L_41:
        /*00f8*/ 	.byte	0x03, 0x50
        /*00fa*/ 	.short	0x0000


	//----- nvinfo : EIATTR_MAXREG_COUNT
	.align		4
        /*00fc*/ 	.byte	0x03, 0x1b
        /*00fe*/ 	.short	0x00ff


	//----- nvinfo : EIATTR_MERCURY_ISA_VERSION
	.align		4
        /*0100*/ 	.byte	0x03, 0x5f
        /*0102*/ 	.short	0x0101


	//----- nvinfo : EIATTR_VRC_CTA_INIT_COUNT
	.align		4
        /*0104*/ 	.byte	0x02, 0x4a
	.zero		1
	.zero		1


	//----- nvinfo : EIATTR_EXIT_INSTR_OFFSETS
	.align		4
        /*0108*/ 	.byte	0x04, 0x1c
        /*010a*/ 	.short	(.L_43 - .L_42)


	//   ....[0]....
.L_42:
        /*010c*/ 	.word	0x00000070


	//   ....[1]....
        /*0110*/ 	.word	0x00001760


	//   ....[2]....
        /*0114*/ 	.word	0x00001920


	//----- nvinfo : EIATTR_CRS_STACK_SIZE
	.align		4
.L_43:
        /*0118*/ 	.byte	0x04, 0x1e
        /*011a*/ 	.short	(.L_45 - .L_44)
.L_44:
        /*011c*/ 	.word	0x00000000


	//----- nvinfo : EIATTR_CBANK_PARAM_SIZE
	.align		4
.L_45:
        /*0120*/ 	.byte	0x03, 0x19
        /*0122*/ 	.short	0x006c


	//----- nvinfo : EIATTR_PARAM_CBANK
	.align		4
        /*0124*/ 	.byte	0x04, 0x0a
        /*0126*/ 	.short	(.L_47 - .L_46)
	.align		4
.L_46:
        /*0128*/ 	.word	index@(.nv.constant0._Z17simulation_kernelPdS_PKdS1_iddPKiS1_iiS3_S3_S1_i)
        /*012c*/ 	.short	0x0380
        /*012e*/ 	.short	0x006c


	//----- nvinfo : EIATTR_SW_WAR
	.align		4
.L_47:
        /*0130*/ 	.byte	0x04, 0x36
        /*0132*/ 	.short	(.L_49 - .L_48)
.L_48:
        /*0134*/ 	.word	0x00000008
.L_49:


//--------------------- .nv.callgraph             --------------------------
	.section	.nv.callgraph,"",@"SHT_CUDA_CALLGRAPH"
	.align	4
	.sectionentsize	8
	.align		4
        /*0000*/ 	.word	0x00000000
	.align		4
        /*0004*/ 	.word	0xffffffff
	.align		4
        /*0008*/ 	.word	0x00000000
	.align		4
        /*000c*/ 	.word	0xfffffffe
	.align		4
        /*0010*/ 	.word	0x00000000
	.align		4
        /*0014*/ 	.word	0xfffffffd
	.align		4
        /*0018*/ 	.word	0x00000000
	.align		4
        /*001c*/ 	.word	0xfffffffc


//--------------------- .text._Z17simulation_kernelPdS_PKdS1_iddPKiS1_iiS3_S3_S1_i --------------------------
	.section	.text._Z17simulation_kernelPdS_PKdS1_iddPKiS1_iiS3_S3_S1_i,"ax",@progbits
	.align	128
        .global         _Z17simulation_kernelPdS_PKdS1_iddPKiS1_iiS3_S3_S1_i
        .type           _Z17simulation_kernelPdS_PKdS1_iddPKiS1_iiS3_S3_S1_i,@function
        .size           _Z17simulation_kernelPdS_PKdS1_iddPKiS1_iiS3_S3_S1_i,(.L_x_27 - _Z17simulation_kernelPdS_PKdS1_iddPKiS1_iiS3_S3_S1_i)
        .other          _Z17simulation_kernelPdS_PKdS1_iddPKiS1_iiS3_S3_S1_i,@"STO_CUDA_ENTRY STV_DEFAULT"
_Z17simulation_kernelPdS_PKdS1_iddPKiS1_iiS3_S3_S1_i:
.text._Z17simulation_kernelPdS_PKdS1_iddPKiS1_iiS3_S3_S1_i:
[----:B------:R-:W-:Y:S01]  /*0000*/  LDC R1, c[0x0][0x37c] ;  /* 0x0000df00ff017b82 */ /* 0x000fe20000000800 */
[----:B------:R-:W0:Y:S07]  /*0010*/  S2R R4, SR_TID.X ;  /* 0x0000000000047919 */ /* 0x000e2e0000002100 */
[----:B------:R-:W0:Y:S01]  /*0020*/  S2UR UR4, SR_CTAID.X ;  /* 0x00000000000479c3 */ /* 0x000e220000002500 */
[----:B------:R-:W1:Y:S07]  /*0030*/  LDCU UR5, c[0x0][0x3e8] ;  /* 0x00007d00ff0577ac */ /* 0x000e6e0008000800 */
[----:B------:R-:W0:Y:S02]  /*0040*/  LDC R3, c[0x0][0x360] ;  /* 0x0000d800ff037b82 */ /* 0x000e240000000800 */
[----:B0-----:R-:W-:-:S05]  /*0050*/  IMAD R4, R3, UR4, R4 ;  /* 0x0000000403047c24 */ /* 0x001fca000f8e0204 */
[----:B-1----:R-:W-:-:S13]  /*0060*/  ISETP.GE.AND P0, PT, R4, UR5, PT ;  /* 0x0000000504007c0c */ /* 0x002fda000bf06270 */
[----:B------:R-:W-:Y:S05]  /*0070*/  @P0 EXIT ;  /* 0x000000000000094d */ /* 0x000fea0003800000 */
[----:B------:R-:W0:Y:S01]  /*0080*/  LDC.64 R6, c[0x0][0x3b0] ;  /* 0x0000ec00ff067b82 */ /* 0x000e220000000a00 */
[----:B------:R-:W1:Y:S01]  /*0090*/  LDCU.64 UR10, c[0x0][0x358] ;  /* 0x00006b00ff0a77ac */ /* 0x000e620008000a00 */
[----:B0-----:R-:W-:-:S08]  /*00a0*/  DMUL R2, R6, 4 ;  /* 0x4010000006027828 */ /* 0x001fd00000000000 */
[----:B------:R-:W-:-:S06]  /*00b0*/  DMUL R2, R2, R6 ;  /* 0x0000000602027228 */ /* 0x000fcc0000000000 */
[----:B------:R-:W0:Y:S04]  /*00c0*/  MUFU.RCP64H R7, R3 ;  /* 0x0000000300077308 */ /* 0x000e280000001800 */
[----:B------:R-:W-:-:S05]  /*00d0*/  VIADD R6, R3, 0x300402 ;  /* 0x0030040203067836 */ /* 0x000fca0000000000 */
[----:B------:R-:W-:Y:S01]  /*00e0*/  FSETP.GEU.AND P0, PT, |R6|, 5.8789094863358348022e-39, PT ;  /* 0x004004020600780b */ /* 0x000fe20003f0e200 */
[----:B0-----:R-:W-:-:S08]  /*00f0*/  DFMA R8, -R2, R6, 1 ;  /* 0x3ff000000208742b */ /* 0x001fd00000000106 */
[----:B------:R-:W-:-:S08]  /*0100*/  DFMA R8, R8, R8, R8 ;  /* 0x000000080808722b */ /* 0x000fd00000000008 */
[----:B------:R-:W-:-:S08]  /*0110*/  DFMA R8, R6, R8, R6 ;  /* 0x000000080608722b */ /* 0x000fd00000000006 */
[----:B------:R-:W-:-:S08]  /*0120*/  DFMA R14, -R2, R8, 1 ;  /* 0x3ff00000020e742b */ /* 0x000fd00000000108 */
[----:B------:R-:W-:Y:S01]  /*0130*/  DFMA R14, R8, R14, R8 ;  /* 0x0000000e080e722b */ /* 0x000fe20000000008 */
[----:B-1----:R-:W-:Y:S10]  /*0140*/  @P0 BRA `(.L_x_0) ;  /* 0x0000000000100947 */ /* 0x002ff40003800000 */
[----:B------:R-:W-:-:S05]  /*0150*/  LOP3.LUT R0, R3, 0x7fffffff, RZ, 0xc0, !PT ;  /* 0x7fffffff03007812 */ /* 0x000fca00078ec0ff */
[----:B------:R-:W-:Y:S01]  /*0160*/  VIADD R8, R0, 0xfff00000 ;  /* 0xfff0000000087836 */ /* 0x000fe20000000000 */
[----:B------:R-:W-:-:S07]  /*0170*/  MOV R0, 0x190 ;  /* 0x0000019000007802 */ /* 0x000fce0000000f00 */
[----:B------:R-:W-:Y:S05]  /*0180*/  CALL.REL.NOINC `($__internal_0_$__cuda_sm20_dblrcp_rn_slowpath_v3) ;  /* 0x0000001400e87944 */ /* 0x000fea0003c00000 */
.L_x_0:
[----:B------:R-:W0:Y:S01]  /*0190*/  LDC.64 R34, c[0x0][0x3b8] ;  /* 0x0000ee00ff227b82 */ /* 0x000e220000000a00 */
[----:B------:R-:W-:Y:S01]  /*01a0*/  IMAD R3, R4, 0x12, RZ ;  /* 0x0000001204037824 */ /* 0x000fe200078e02ff */
[----:B------:R-:W1:Y:S06]  /*01b0*/  LDCU UR6, c[0x0][0x3cc] ;  /* 0x00007980ff0677ac */ /* 0x000e6c0008000800 */
[----:B------:R-:W2:Y:S08]  /*01c0*/  LDC.64 R16, c[0x0][0x390] ;  /* 0x0000e400ff107b82 */ /* 0x000eb00000000a00 */
[----:B------:R-:W3:Y:S01]  /*01d0*/  LDC.64 R12, c[0x0][0x3c0] ;  /* 0x0000f000ff0c7b82 */ /* 0x000ee20000000a00 */
[----:B0-----:R-:W-:-:S05]  /*01e0*/  IMAD.WIDE R34, R3, 0x4, R34 ;  /* 0x0000000403227825 */ /* 0x001fca00078e0222 */
[----:B------:R-:W4:Y:S04]  /*01f0*/  LDG.E R19, desc[UR10][R34.64+0x4] ;  /* 0x0000040a22137981 */ /* 0x000f28000c1e1900 */
[----:B------:R-:W5:Y:S04]  /*0200*/  LDG.E R5, desc[UR10][R34.64] ;  /* 0x0000000a22057981 */ /* 0x000f68000c1e1900 */
[----:B------:R-:W5:Y:S01]  /*0210*/  LDG.E R21, desc[UR10][R34.64+0x8] ;  /* 0x0000080a22157981 */ /* 0x000f62000c1e1900 */
[----:B--2---:R-:W-:-:S03]  /*0220*/  IMAD.WIDE R8, R4, 0x8, R16 ;  /* 0x0000000804087825 */ /* 0x004fc600078e0210 */
[----:B------:R-:W2:Y:S01]  /*0230*/  LDG.E R25, desc[UR10][R34.64+0xc] ;  /* 0x00000c0a22197981 */ /* 0x000ea2000c1e1900 */
[----:B------:R-:W-:-:S03]  /*0240*/  IMAD R3, R4, 0x15, RZ ;  /* 0x0000001504037824 */ /* 0x000fc600078e02ff */
[----:B------:R-:W2:Y:S01]  /*0250*/  LDG.E.64 R10, desc[UR10][R8.64] ;  /* 0x0000000a080a7981 */ /* 0x000ea2000c1e1b00 */
[----:B---3--:R-:W-:-:S03]  /*0260*/  IMAD.WIDE R12, R3, 0x8, R12 ;  /* 0x00000008030c7825 */ /* 0x008fc600078e020c */
[----:B------:R-:W3:Y:S04]  /*0270*/  LDG.E R31, desc[UR10][R34.64+0x10] ;  /* 0x0000100a221f7981 */ /* 0x000ee8000c1e1900 */
[----:B------:R-:W3:Y:S04]  /*0280*/  LDG.E.64 R22, desc[UR10][R12.64+0x8] ;  /* 0x0000080a0c167981 */ /* 0x000ee8000c1e1b00 */
[----:B------:R-:W3:Y:S04]  /*0290*/  LDG.E.64 R26, desc[UR10][R12.64] ;  /* 0x0000000a0c1a7981 */ /* 0x000ee8000c1e1b00 */
[----:B------:R-:W3:Y:S04]  /*02a0*/  LDG.E.64 R6, desc[UR10][R12.64+0x10] ;  /* 0x0000100a0c067981 */ /* 0x000ee8000c1e1b00 */
[----:B------:R-:W3:Y:S04]  /*02b0*/  LDG.E.64 R36, desc[UR10][R12.64+0x28] ;  /* 0x0000280a0c247981 */ /* 0x000ee8000c1e1b00 */
[----:B------:R-:W3:Y:S01]  /*02c0*/  LDG.E R0, desc[UR10][R34.64+0x44] ;  /* 0x0000440a22007981 */ /* 0x000ee2000c1e1900 */
[----:B----4-:R-:W-:-:S06]  /*02d0*/  IMAD.WIDE R18, R19, 0x8, R16 ;  /* 0x0000000813127825 */ /* 0x010fcc00078e0210 */
[----:B------:R-:W4:Y:S01]  /*02e0*/  LDG.E.64 R18, desc[UR10][R18.64] ;  /* 0x0000000a12127981 */ /* 0x000f22000c1e1b00 */
[----:B-----5:R-:W-:-:S03]  /*02f0*/  IMAD.WIDE R2, R5, 0x8, R16 ;  /* 0x0000000805027825 */ /* 0x020fc600078e0210 */
[----:B------:R-:W5:Y:S04]  /*0300*/  LDG.E R5, desc[UR10][R34.64+0x14] ;  /* 0x0000140a22057981 */ /* 0x000f68000c1e1900 */
[----:B------:R-:W5:Y:S01]  /*0310*/  LDG.E.64 R2, desc[UR10][R2.64] ;  /* 0x0000000a02027981 */ /* 0x000f62000c1e1b00 */
[----:B------:R-:W-:-:S06]  /*0320*/  IMAD.WIDE R20, R21, 0x8, R16 ;  /* 0x0000000815147825 */ /* 0x000fcc00078e0210 */
[----:B------:R-:W5:Y:S01]  /*0330*/  LDG.E.64 R20, desc[UR10][R20.64] ;  /* 0x0000000a14147981 */ /* 0x000f62000c1e1b00 */
[----:B--2---:R-:W-:-:S03]  /*0340*/  IMAD.WIDE R28, R25, 0x8, R16 ;  /* 0x00000008191c7825 */ /* 0x004fc600078e0210 */
[----:B------:R-:W2:Y:S04]  /*0350*/  LDG.E.64 R24, desc[UR10][R12.64+0x18] ;  /* 0x0000180a0c187981 */ /* 0x000ea8000c1e1b00 */
[----:B------:R-:W2:Y:S01]  /*0360*/  LDG.E.64 R28, desc[UR10][R28.64] ;  /* 0x0000000a1c1c7981 */ /* 0x000ea2000c1e1b00 */
[----:B----4-:R-:W-:-:S08]  /*0370*/  DADD R32, -R10, R18 ;  /* 0x000000000a207229 */ /* 0x010fd00000000112 */
[----:B---3--:R-:W-:Y:S02]  /*0380*/  DMUL R32, R22, R32 ;  /* 0x0000002016207228 */ /* 0x008fe40000000000 */
[----:B-----5:R-:W-:-:S08]  /*0390*/  DADD R22, R2, -R10 ;  /* 0x0000000002167229 */ /* 0x020fd0000000080a */
[----:B------:R-:W-:Y:S01]  /*03a0*/  DFMA R26, R26, R22, R32 ;  /* 0x000000161a1a722b */ /* 0x000fe20000000020 */
[----:B------:R-:W-:Y:S01]  /*03b0*/  IMAD.WIDE R22, R31, 0x8, R16 ;  /* 0x000000081f167825 */ /* 0x000fe200078e0210 */
[----:B------:R-:W-:-:S05]  /*03c0*/  DADD R30, -R10, R20 ;  /* 0x000000000a1e7229 */ /* 0x000fca0000000114 */
[----:B------:R-:W3:Y:S03]  /*03d0*/  LDG.E.64 R22, desc[UR10][R22.64] ;  /* 0x0000000a16167981 */ /* 0x000ee6000c1e1b00 */
[----:B------:R-:W-:Y:S01]  /*03e0*/  DFMA R30, R6, R30, R26 ;  /* 0x0000001e061e722b */ /* 0x000fe2000000001a */
[----:B------:R-:W-:Y:S01]  /*03f0*/  IMAD.WIDE R6, R5, 0x8, R16 ;  /* 0x0000000805067825 */ /* 0x000fe200078e0210 */
[----:B------:R-:W4:Y:S01]  /*0400*/  LDG.E.64 R26, desc[UR10][R12.64+0x20] ;  /* 0x0000200a0c1a7981 */ /* 0x000f22000c1e1b00 */
[----:B--2---:R-:W-:Y:S02]  /*0410*/  DADD R32, -R10, R28 ;  /* 0x000000000a207229 */ /* 0x004fe4000000011c */
[----:B------:R-:W-:Y:S01]  /*0420*/  DADD R18, R2, -R18 ;  /* 0x0000000002127229 */ /* 0x000fe20000000812 */
[----:B------:R-:W2:Y:S04]  /*0430*/  LDG.E R5, desc[UR10][R34.64+0x24] ;  /* 0x0000240a22057981 */ /* 0x000ea8000c1e1900 */
[----:B------:R-:W5:Y:S01]  /*0440*/  LDG.E.64 R6, desc[UR10][R6.64] ;  /* 0x0000000a06067981 */ /* 0x000f62000c1e1b00 */
[----:B------:R-:W-:-:S03]  /*0450*/  DFMA R24, R24, R32, R30 ;  /* 0x000000201818722b */ /* 0x000fc6000000001e */
[----:B------:R-:W2:Y:S04]  /*0460*/  LDG.E.64 R32, desc[UR10][R12.64+0x38] ;  /* 0x0000380a0c207981 */ /* 0x000ea8000c1e1b00 */
[----:B------:R-:W2:Y:S01]  /*0470*/  LDG.E R3, desc[UR10][R34.64+0x1c] ;  /* 0x00001c0a22037981 */ /* 0x000ea2000c1e1900 */
[----:B------:R-:W-:-:S03]  /*0480*/  DADD R20, R20, -R28 ;  /* 0x0000000014147229 */ /* 0x000fc6000000081c */
[----:B------:R-:W2:Y:S01]  /*0490*/  LDG.E R2, desc[UR10][R34.64+0x3c] ;  /* 0x00003c0a22027981 */ /* 0x000ea2000c1e1900 */
[----:B---3--:R-:W-:-:S08]  /*04a0*/  DADD R30, -R10, R22 ;  /* 0x000000000a1e7229 */ /* 0x008fd00000000116 */
[----:B----4-:R-:W-:Y:S01]  /*04b0*/  DFMA R26, R26, R30, R24 ;  /* 0x0000001e1a1a722b */ /* 0x010fe20000000018 */
[----:B------:R-:W3:Y:S01]  /*04c0*/  LDG.E.64 R24, desc[UR10][R12.64+0x30] ;  /* 0x0000300a0c187981 */ /* 0x000ee2000c1e1b00 */
[----:B-----5:R-:W-:-:S08]  /*04d0*/  DADD R30, -R10, R6 ;  /* 0x000000000a1e7229 */ /* 0x020fd00000000106 */
[----:B------:R-:W-:Y:S01]  /*04e0*/  DFMA R36, R36, R30, R26 ;  /* 0x0000001e2424722b */ /* 0x000fe2000000001a */
[----:B------:R-:W4:Y:S04]  /*04f0*/  LDG.E R27, desc[UR10][R34.64+0x18] ;  /* 0x0000180a221b7981 */ /* 0x000f28000c1e1900 */
[----:B------:R-:W5:Y:S03]  /*0500*/  LDG.E R31, desc[UR10][R34.64+0x20] ;  /* 0x0000200a221f7981 */ /* 0x000f66000c1e1900 */
[----:B---3--:R-:W-:Y:S01]  /*0510*/  DFMA R24, R24, R18, R36 ;  /* 0x000000121818722b */ /* 0x008fe20000000024 */
[----:B------:R-:W3:Y:S04]  /*0520*/  LDG.E.64 R18, desc[UR10][R12.64+0x40] ;  /* 0x0000400a0c127981 */ /* 0x000ee8000c1e1b00 */
[----:B------:R-:W3:Y:S01]  /*0530*/  LDG.E R37, desc[UR10][R34.64+0x40] ;  /* 0x0000400a22257981 */ /* 0x000ee2000c1e1900 */
[----:B----4-:R-:W-:-:S04]  /*0540*/  IMAD.WIDE R28, R27, 0x8, R16 ;  /* 0x000000081b1c7825 */ /* 0x010fc800078e0210 */
[----:B-----5:R-:W-:Y:S02]  /*0550*/  IMAD.WIDE R26, R31, 0x8, R16 ;  /* 0x000000081f1a7825 */ /* 0x020fe400078e0210 */
[----:B------:R-:W4:Y:S04]  /*0560*/  LDG.E.64 R28, desc[UR10][R28.64] ;  /* 0x0000000a1c1c7981 */ /* 0x000f28000c1e1b00 */
[----:B------:R-:W4:Y:S04]  /*0570*/  LDG.E.64 R26, desc[UR10][R26.64] ;  /* 0x0000000a1a1a7981 */ /* 0x000f28000c1e1b00 */
[----:B------:R-:W5:Y:S01]  /*0580*/  LDG.E R31, desc[UR10][R34.64+0x38] ;  /* 0x0000380a221f7981 */ /* 0x000f62000c1e1900 */
[----:B--2---:R-:W-:-:S03]  /*0590*/  DFMA R32, R32, R20, R24 ;  /* 0x000000142020722b */ /* 0x004fc60000000018 */
[----:B------:R-:W2:Y:S01]  /*05a0*/  LDG.E.64 R24, desc[UR10][R12.64+0x48] ;  /* 0x0000480a0c187981 */ /* 0x000ea2000c1e1b00 */
[----:B------:R-:W-:Y:S01]  /*05b0*/  DADD R22, R22, -R6 ;  /* 0x0000000016167229 */ /* 0x000fe20000000806 */
[--C-:B------:R-:W-:Y:S02]  /*05c0*/  IMAD.WIDE R20, R3, 0x8, R16.reuse ;  /* 0x0000000803147825 */ /* 0x100fe400078e0210 */
[----:B------:R-:W2:Y:S02]  /*05d0*/  LDG.E R3, desc[UR10][R34.64+0x28] ;  /* 0x0000280a22037981 */ /* 0x000ea4000c1e1900 */
[----:B------:R-:W-:Y:S02]  /*05e0*/  IMAD.WIDE R6, R5, 0x8, R16 ;  /* 0x0000000805067825 */ /* 0x000fe400078e0210 */
[----:B------:R-:W2:Y:S04]  /*05f0*/  LDG.E.64 R20, desc[UR10][R20.64] ;  /* 0x0000000a14147981 */ /* 0x000ea8000c1e1b00 */
[----:B------:R-:W2:Y:S04]  /*0600*/  LDG.E.64 R6, desc[UR10][R6.64] ;  /* 0x0000000a06067981 */ /* 0x000ea8000c1e1b00 */
[----:B------:R-:W2:Y:S01]  /*0610*/  LDG.E R5, desc[UR10][R34.64+0x30] ;  /* 0x0000300a22057981 */ /* 0x000ea2000c1e1900 */
[----:B---3--:R-:W-:-:S03]  /*0620*/  DFMA R18, R18, R22, R32 ;  /* 0x000000161212722b */ /* 0x008fc60000000020 */
[----:B------:R-:W3:Y:S04]  /*0630*/  LDG.E.64 R22, desc[UR10][R12.64+0x50] ;  /* 0x0000500a0c167981 */ /* 0x000ee8000c1e1b00 */
[----:B------:R-:W3:Y:S04]  /*0640*/  LDG.E R33, desc[UR10][R34.64+0x34] ;  /* 0x0000340a22217981 */ /* 0x000ee8000c1e1900 */
[----:B------:R-:W3:Y:S01]  /*0650*/  LDG.E R35, desc[UR10][R34.64+0x2c] ;  /* 0x00002c0a22237981 */ /* 0x000ee2000c1e1900 */
[----:B----4-:R-:W-:Y:S01]  /*0660*/  DADD R26, R28, -R26 ;  /* 0x000000001c1a7229 */ /* 0x010fe2000000081a */
[----:B------:R-:W-:-:S04]  /*0670*/  IMAD.WIDE R28, R37, 0x8, R16 ;  /* 0x00000008251c7825 */ /* 0x000fc800078e0210 */
[----:B-----5:R-:W-:Y:S02]  /*0680*/  IMAD.WIDE R30, R31, 0x8, R16 ;  /* 0x000000081f1e7825 */ /* 0x020fe400078e0210 */
[----:B------:R-:W4:Y:S04]  /*0690*/  LDG.E.64 R28, desc[UR10][R28.64] ;  /* 0x0000000a1c1c7981 */ /* 0x000f28000c1e1b00 */
[----:B------:R-:W4:Y:S01]  /*06a0*/  LDG.E.64 R30, desc[UR10][R30.64] ;  /* 0x0000000a1e1e7981 */ /* 0x000f22000c1e1b00 */
[----:B--2---:R-:W-:-:S03]  /*06b0*/  DFMA R24, R24, R26, R18 ;  /* 0x0000001a1818722b */ /* 0x004fc60000000012 */
[----:B------:R-:W2:Y:S01]  /*06c0*/  LDG.E.64 R18, desc[UR10][R12.64+0x58] ;  /* 0x0000580a0c127981 */ /* 0x000ea2000c1e1b00 */
[----:B------:R-:W-:Y:S01]  /*06d0*/  IMAD.WIDE R26, R2, 0x8, R16 ;  /* 0x00000008021a7825 */ /* 0x000fe200078e0210 */
[----:B------:R-:W-:-:S03]  /*06e0*/  DADD R6, R6, -R20 ;  /* 0x0000000006067229 */ /* 0x000fc60000000814 */
[--C-:B------:R-:W-:Y:S02]  /*06f0*/  IMAD.WIDE R20, R0, 0x8, R16.reuse ;  /* 0x0000000800147825 */ /* 0x100fe400078e0210 */
[----:B------:R-:W5:Y:S04]  /*0700*/  LDG.E.64 R26, desc[UR10][R26.64] ;  /* 0x0000000a1a1a7981 */ /* 0x000f68000c1e1b00 */
[----:B------:R-:W5:Y:S01]  /*0710*/  LDG.E.64 R20, desc[UR10][R20.64] ;  /* 0x0000000a14147981 */ /* 0x000f62000c1e1b00 */
[----:B---3--:R-:W-:Y:S01]  /*0720*/  DFMA R6, R22, R6, R24 ;  /* 0x000000061606722b */ /* 0x008fe20000000018 */
[--C-:B------:R-:W-:Y:S02]  /*0730*/  IMAD.WIDE R22, R3, 0x8, R16.reuse ;  /* 0x0000000803167825 */ /* 0x100fe400078e0210 */
[----:B------:R-:W3:Y:S02]  /*0740*/  LDG.E.64 R24, desc[UR10][R12.64+0x60] ;  /* 0x0000600a0c187981 */ /* 0x000ee4000c1e1b00 */
[----:B------:R-:W-:-:S02]  /*0750*/  IMAD.WIDE R2, R5, 0x8, R16 ;  /* 0x0000000805027825 */ /* 0x000fc400078e0210 */
[----:B------:R-:W3:Y:S02]  /*0760*/  LDG.E.64 R22, desc[UR10][R22.64] ;  /* 0x0000000a16167981 */ /* 0x000ee4000c1e1b00 */
[--C-:B------:R-:W-:Y:S02]  /*0770*/  IMAD.WIDE R32, R33, 0x8, R16.reuse ;  /* 0x0000000821207825 */ /* 0x100fe400078e0210 */
[----:B------:R-:W3:Y:S02]  /*0780*/  LDG.E.64 R2, desc[UR10][R2.64] ;  /* 0x0000000a02027981 */ /* 0x000ee4000c1e1b00 */
[----:B------:R-:W-:Y:S02]  /*0790*/  IMAD.WIDE R16, R35, 0x8, R16 ;  /* 0x0000000823107825 */ /* 0x000fe400078e0210 */
[----:B------:R-:W3:Y:S04]  /*07a0*/  LDG.E.64 R32, desc[UR10][R32.64] ;  /* 0x0000000a20207981 */ /* 0x000ee8000c1e1b00 */
[----:B------:R-:W3:Y:S04]  /*07b0*/  LDG.E.64 R16, desc[UR10][R16.64] ;  /* 0x0000000a10107981 */ /* 0x000ee8000c1e1b00 */
[----:B------:R-:W3:Y:S01]  /*07c0*/  LDG.E.64 R34, desc[UR10][R12.64+0x68] ;  /* 0x0000680a0c227981 */ /* 0x000ee2000c1e1b00 */
[----:B----4-:R-:W-:-:S03]  /*07d0*/  DADD R30, R30, -R28 ;  /* 0x000000001e1e7229 */ /* 0x010fc6000000081c */
[----:B------:R-:W4:Y:S05]  /*07e0*/  LDG.E.64 R28, desc[UR10][R12.64+0x70] ;  /* 0x0000700a0c1c7981 */ /* 0x000f2a000c1e1b00 */
[----:B--2---:R-:W-:Y:S01]  /*07f0*/  DFMA R18, R18, R30, R6 ;  /* 0x0000001e1212722b */ /* 0x004fe20000000006 */
[----:B------:R-:W2:Y:S01]  /*0800*/  LDG.E.64 R6, desc[UR10][R12.64+0xa0] ;  /* 0x0000a00a0c067981 */ /* 0x000ea2000c1e1b00 */
[----:B-----5:R-:W-:Y:S01]  /*0810*/  DADD R20, R20, -R26 ;  /* 0x0000000014147229 */ /* 0x020fe2000000081a */
[----:B-1----:R-:W-:Y:S01]  /*0820*/  UISETP.GE.AND UP0, UPT, UR6, 0x1, UPT ;  /* 0x000000010600788c */ /* 0x002fe2000bf06270 */
[----:B------:R-:W-:-:S06]  /*0830*/  IMAD.MOV.U32 R0, RZ, RZ, -0x1 ;  /* 0xffffffffff007424 */ /* 0x000fcc00078e00ff */
[----:B---3--:R-:W-:Y:S02]  /*0840*/  DFMA R18, R24, R20, R18 ;  /* 0x000000141812722b */ /* 0x008fe40000000012 */
[----:B------:R-:W-:Y:S02]  /*0850*/  DADD R2, R22, -R2 ;  /* 0x0000000016027229 */ /* 0x000fe40000000802 */
[----:B------:R-:W-:-:S06]  /*0860*/  DADD R32, R32, -R16 ;  /* 0x0000000020207229 */ /* 0x000fcc0000000810 */
[----:B------:R-:W-:-:S08]  /*0870*/  DFMA R2, R34, R2, R18 ;  /* 0x000000022202722b */ /* 0x000fd00000000012 */
[----:B----4-:R-:W-:-:S08]  /*0880*/  DFMA R2, R28, R32, R2 ;  /* 0x000000201c02722b */ /* 0x010fd00000000002 */
[----:B------:R-:W-:-:S08]  /*0890*/  DMUL R14, R2, R14 ;  /* 0x0000000e020e7228 */ /* 0x000fd00000000000 */
[----:B--2---:R-:W-:Y:S01]  /*08a0*/  DMUL R14, R14, R6 ;  /* 0x000000060e0e7228 */ /* 0x004fe20000000000 */
[----:B------:R-:W-:Y:S10]  /*08b0*/  BRA.U !UP0, `(.L_x_1) ;  /* 0x0000000908147547 */ /* 0x000ff4000b800000 */
[----:B------:R-:W-:Y:S01]  /*08c0*/  UISETP.GE.U32.AND UP1, UPT, UR6, 0x10, UPT ;  /* 0x000000100600788c */ /* 0x000fe2000bf26070 */
[----:B------:R-:W-:Y:S01]  /*08d0*/  IMAD.MOV.U32 R0, RZ, RZ, -0x1 ;  /* 0xffffffffff007424 */ /* 0x000fe200078e00ff */
[----:B------:R-:W-:Y:S01]  /*08e0*/  ULOP3.LUT UR7, UR6, 0xf, URZ, 0xc0, !UPT ;  /* 0x0000000f06077892 */ /* 0x000fe2000f8ec0ff */
[----:B------:R-:W-:-:S03]  /*08f0*/  IMAD.MOV.U32 R3, RZ, RZ, RZ ;  /* 0x000000ffff037224 */ /* 0x000fc600078e00ff */
[----:B------:R-:W-:-:S03]  /*0900*/  UISETP.NE.AND UP0, UPT, UR7, URZ, UPT ;  /* 0x000000ff0700728c */ /* 0x000fc6000bf05270 */
[----:B------:R-:W-:Y:S08]  /*0910*/  BRA.U !UP1, `(.L_x_2) ;  /* 0x0000000109f87547 */ /* 0x000ff0000b800000 */
[----:B------:R-:W0:Y:S01]  /*0920*/  LDCU.64 UR4, c[0x0][0x3d0] ;  /* 0x00007a00ff0477ac */ /* 0x000e220008000a00 */
[----:B------:R-:W-:Y:S01]  /*0930*/  IMAD.MOV.U32 R0, RZ, RZ, -0x1 ;  /* 0xffffffffff007424 */ /* 0x000fe200078e00ff */
[----:B------:R-:W-:Y:S01]  /*0940*/  MOV R2, RZ ;  /* 0x000000ff00027202 */ /* 0x000fe20000000f00 */
[----:B------:R-:W-:-:S06]  /*0950*/  ULOP3.LUT UR8, UR6, 0x7ffffff0, URZ, 0xc0, !UPT ;  /* 0x7ffffff006087892 */ /* 0x000fcc000f8ec0ff */
[----:B------:R-:W-:Y:S01]  /*0960*/  IMAD.U32 R3, RZ, RZ, UR8 ;  /* 0x00000008ff037e24 */ /* 0x000fe2000f8e00ff */
[----:B0-----:R-:W-:-:S04]  /*0970*/  UIADD3 UR4, UP1, UPT, UR4, 0x20, URZ ;  /* 0x0000002004047890 */ /* 0x001fc8000ff3e0ff */
[----:B------:R-:W-:Y:S02]  /*0980*/  UIADD3.X UR5, UPT, UPT, URZ, UR5, URZ, UP1, !UPT ;  /* 0x00000005ff057290 */ /* 0x000fe40008ffe4ff */
[----:B------:R-:W-:-:S04]  /*0990*/  IMAD.U32 R6, RZ, RZ, UR4 ;  /* 0x00000004ff067e24 */ /* 0x000fc8000f8e00ff */
[----:B------:R-:W-:-:S07]  /*09a0*/  IMAD.U32 R7, RZ, RZ, UR5 ;  /* 0x00000005ff077e24 */ /* 0x000fce000f8e00ff */
.L_x_3:
[----:B------:R-:W2:Y:S04]  /*09b0*/  LDG.E R17, desc[UR10][R6.64+-0x1c] ;  /* 0xffffe40a06117981 */ /* 0x000ea8000c1e1900 */
[----:B------:R-:W3:Y:S04]  /*09c0*/  LDG.E R19, desc[UR10][R6.64+-0x18] ;  /* 0xffffe80a06137981 */ /* 0x000ee8000c1e1900 */
[----:B------:R-:W4:Y:S04]  /*09d0*/  LDG.E R21, desc[UR10][R6.64+-0x14] ;  /* 0xffffec0a06157981 */ /* 0x000f28000c1e1900 */
[----:B------:R-:W5:Y:S04]  /*09e0*/  LDG.E R5, desc[UR10][R6.64+-0x20] ;  /* 0xffffe00a06057981 */ /* 0x000f68000c1e1900 */
        /* <DEDUP_REMOVED lines=11> */
[----:B------:R-:W5:Y:S01]  /*0aa0*/  LDG.E R22, desc[UR10][R6.64+0x1c] ;  /* 0x00001c0a06167981 */ /* 0x000f62000c1e1900 */
[----:B--2---:R-:W-:-:S02]  /*0ab0*/  ISETP.NE.AND P3, PT, R4, R17, PT ;  /* 0x000000110400720c */ /* 0x004fc40003f65270 */
[C---:B---3--:R-:W-:Y:S02]  /*0ac0*/  ISETP.NE.AND P0, PT, R4.reuse, R19, PT ;  /* 0x000000130400720c */ /* 0x048fe40003f05270 */
[C---:B----4-:R-:W-:Y:S02]  /*0ad0*/  ISETP.NE.AND P1, PT, R4.reuse, R21, PT ;  /* 0x000000150400720c */ /* 0x050fe40003f25270 */
[----:B-----5:R-:W-:-:S04]  /*0ae0*/  ISETP.NE.AND P2, PT, R4, R5, PT ;  /* 0x000000050400720c */ /* 0x020fc80003f45270 */
[----:B------:R-:W-:-:S03]  /*0af0*/  SEL R0, R2, R0, !P2 ;  /* 0x0000000002007207 */ /* 0x000fc60005000000 */
[----:B------:R-:W-:Y:S01]  /*0b00*/  @!P3 VIADD R0, R2, 0x1 ;  /* 0x000000010200b836 */ /* 0x000fe20000000000 */
[----:B------:R-:W-:Y:S01]  /*0b10*/  ISETP.NE.AND P2, PT, R4, R23, PT ;  /* 0x000000170400720c */ /* 0x000fe20003f45270 */
[----:B------:R-:W-:Y:S01]  /*0b20*/  @!P0 VIADD R0, R2, 0x2 ;  /* 0x0000000202008836 */ /* 0x000fe20000000000 */
[----:B------:R-:W-:Y:S01]  /*0b30*/  ISETP.NE.AND P3, PT, R4, R25, PT ;  /* 0x000000190400720c */ /* 0x000fe20003f65270 */
[----:B------:R-:W-:Y:S01]  /*0b40*/  @!P1 VIADD R0, R2, 0x3 ;  /* 0x0000000302009836 */ /* 0x000fe20000000000 */
[C---:B------:R-:W-:Y:S02]  /*0b50*/  ISETP.NE.AND P0, PT, R4.reuse, R27, PT ;  /* 0x0000001b0400720c */ /* 0x040fe40003f05270 */
[----:B------:R-:W-:-:S07]  /*0b60*/  ISETP.NE.AND P1, PT, R4, R29, PT ;  /* 0x0000001d0400720c */ /* 0x000fce0003f25270 */
[----:B------:R-:W-:Y:S02]  /*0b70*/  @!P2 IADD3 R0, PT, PT, R2, 0x4, RZ ;  /* 0x000000040200a810 */ /* 0x000fe40007ffe0ff */
[----:B------:R-:W-:Y:S01]  /*0b80*/  ISETP.NE.AND P2, PT, R4, R31, PT ;  /* 0x0000001f0400720c */ /* 0x000fe20003f45270 */
[----:B------:R-:W-:Y:S01]  /*0b90*/  @!P3 VIADD R0, R2, 0x5 ;  /* 0x000000050200b836 */ /* 0x000fe20000000000 */
[----:B------:R-:W-:Y:S01]  /*0ba0*/  ISETP.NE.AND P3, PT, R4, R33, PT ;  /* 0x000000210400720c */ /* 0x000fe20003f65270 */
[----:B------:R-:W-:Y:S01]  /*0bb0*/  @!P0 VIADD R0, R2, 0x6 ;  /* 0x0000000602008836 */ /* 0x000fe20000000000 */
[----:B------:R-:W-:Y:S01]  /*0bc0*/  ISETP.NE.AND P0, PT, R4, R35, PT ;  /* 0x000000230400720c */ /* 0x000fe20003f05270 */
[----:B------:R-:W-:Y:S01]  /*0bd0*/  @!P1 VIADD R0, R2, 0x7 ;  /* 0x0000000702009836 */ /* 0x000fe20000000000 */
[----:B------:R-:W-:-:S07]  /*0be0*/  ISETP.NE.AND P1, PT, R4, R37, PT ;  /* 0x000000250400720c */ /* 0x000fce0003f25270 */
[----:B------:R-:W-:Y:S01]  /*0bf0*/  @!P2 VIADD R0, R2, 0x8 ;  /* 0x000000080200a836 */ /* 0x000fe20000000000 */
[----:B------:R-:W-:Y:S01]  /*0c00*/  ISETP.NE.AND P2, PT, R4, R16, PT ;  /* 0x000000100400720c */ /* 0x000fe20003f45270 */
[----:B------:R-:W-:Y:S01]  /*0c10*/  @!P3 VIADD R0, R2, 0x9 ;  /* 0x000000090200b836 */ /* 0x000fe20000000000 */
[----:B------:R-:W-:Y:S01]  /*0c20*/  ISETP.NE.AND P3, PT, R4, R18, PT ;  /* 0x000000120400720c */ /* 0x000fe20003f65270 */
[----:B------:R-:W-:Y:S01]  /*0c30*/  @!P0 VIADD R0, R2, 0xa ;  /* 0x0000000a02008836 */ /* 0x000fe20000000000 */
[----:B------:R-:W-:Y:S02]  /*0c40*/  ISETP.NE.AND P0, PT, R4, R20, PT ;  /* 0x000000140400720c */ /* 0x000fe40003f05270 */
[----:B------:R-:W-:Y:S02]  /*0c50*/  @!P1 IADD3 R0, PT, PT, R2, 0xb, RZ ;  /* 0x0000000b02009810 */ /* 0x000fe40007ffe0ff */
[----:B------:R-:W-:-:S05]  /*0c60*/  ISETP.NE.AND P1, PT, R4, R22, PT ;  /* 0x000000160400720c */ /* 0x000fca0003f25270 */
[C---:B------:R-:W-:Y:S02]  /*0c70*/  @!P2 VIADD R0, R2.reuse, 0xc ;  /* 0x0000000c0200a836 */ /* 0x040fe40000000000 */
[C---:B------:R-:W-:Y:S02]  /*0c80*/  @!P3 VIADD R0, R2.reuse, 0xd ;  /* 0x0000000d0200b836 */ /* 0x040fe40000000000 */
[----:B------:R-:W-:-:S04]  /*0c90*/  @!P0 VIADD R0, R2, 0xe ;  /* 0x0000000e02008836 */ /* 0x000fc80000000000 */
[C---:B------:R-:W-:Y:S02]  /*0ca0*/  @!P1 VIADD R0, R2.reuse, 0xf ;  /* 0x0000000f02009836 */ /* 0x040fe40000000000 */
[----:B------:R-:W-:-:S05]  /*0cb0*/  VIADD R2, R2, 0x10 ;  /* 0x0000001002027836 */ /* 0x000fca0000000000 */
[----:B------:R-:W-:Y:S02]  /*0cc0*/  ISETP.NE.AND P0, PT, R2, R3, PT ;  /* 0x000000030200720c */ /* 0x000fe40003f05270 */
[----:B------:R-:W-:-:S04]  /*0cd0*/  IADD3 R6, P1, PT, R6, 0x40, RZ ;  /* 0x0000004006067810 */ /* 0x000fc80007f3e0ff */
[----:B------:R-:W-:-:S07]  /*0ce0*/  IADD3.X R7, PT, PT, RZ, R7, RZ, P1, !PT ;  /* 0x00000007ff077210 */ /* 0x000fce0000ffe4ff */
[----:B------:R-:W-:Y:S05]  /*0cf0*/  @P0 BRA `(.L_x_3) ;  /* 0xfffffffc002c0947 */ /* 0x000fea000383ffff */
.L_x_2:
[----:B------:R-:W-:Y:S05]  /*0d00*/  BRA.U !UP0, `(.L_x_1) ;  /* 0x0000000508007547 */ /* 0x000fea000b800000 */
[----:B------:R-:W-:Y:S02]  /*0d10*/  UISETP.GE.U32.AND UP0, UPT, UR7, 0x8, UPT ;  /* 0x000000080700788c */ /* 0x000fe4000bf06070 */
[----:B------:R-:W-:-:S04]  /*0d20*/  ULOP3.LUT UR5, UR6, 0x7, URZ, 0xc0, !UPT ;  /* 0x0000000706057892 */ /* 0x000fc8000f8ec0ff */
[----:B------:R-:W-:-:S03]  /*0d30*/  UISETP.NE.AND UP1, UPT, UR5, URZ, UPT ;  /* 0x000000ff0500728c */ /* 0x000fc6000bf25270 */
[----:B------:R-:W-:Y:S08]  /*0d40*/  BRA.U !UP0, `(.L_x_4) ;  /* 0x00000001086c7547 */ /* 0x000ff0000b800000 */
[----:B------:R-:W0:Y:S02]  /*0d50*/  LDC.64 R6, c[0x0][0x3d0] ;  /* 0x0000f400ff067b82 */ /* 0x000e240000000a00 */
[----:B0-----:R-:W-:-:S05]  /*0d60*/  IMAD.WIDE.U32 R6, R3, 0x4, R6 ;  /* 0x0000000403067825 */ /* 0x001fca00078e0006 */
[----:B------:R-:W2:Y:S04]  /*0d70*/  LDG.E R17, desc[UR10][R6.64+0x4] ;  /* 0x0000040a06117981 */ /* 0x000ea8000c1e1900 */
[----:B------:R-:W3:Y:S04]  /*0d80*/  LDG.E R19, desc[UR10][R6.64+0x8] ;  /* 0x0000080a06137981 */ /* 0x000ee8000c1e1900 */
[----:B------:R-:W4:Y:S04]  /*0d90*/  LDG.E R21, desc[UR10][R6.64+0xc] ;  /* 0x00000c0a06157981 */ /* 0x000f28000c1e1900 */
        /* <DEDUP_REMOVED lines=10> */
[C---:B------:R-:W-:Y:S01]  /*0e40*/  @!P3 VIADD R0, R3.reuse, 0x1 ;  /* 0x000000010300b836 */ /* 0x040fe20000000000 */
[C---:B------:R-:W-:Y:S01]  /*0e50*/  ISETP.NE.AND P2, PT, R4.reuse, R23, PT ;  /* 0x000000170400720c */ /* 0x040fe20003f45270 */
[C---:B------:R-:W-:Y:S01]  /*0e60*/  @!P0 VIADD R0, R3.reuse, 0x2 ;  /* 0x0000000203008836 */ /* 0x040fe20000000000 */
[C---:B------:R-:W-:Y:S01]  /*0e70*/  ISETP.NE.AND P3, PT, R4.reuse, R25, PT ;  /* 0x000000190400720c */ /* 0x040fe20003f65270 */
[----:B------:R-:W-:Y:S01]  /*0e80*/  @!P1 VIADD R0, R3, 0x3 ;  /* 0x0000000303009836 */ /* 0x000fe20000000000 */
[C---:B------:R-:W-:Y:S02]  /*0e90*/  ISETP.NE.AND P0, PT, R4.reuse, R27, PT ;  /* 0x0000001b0400720c */ /* 0x040fe40003f05270 */
[----:B------:R-:W-:-:S07]  /*0ea0*/  ISETP.NE.AND P1, PT, R4, R29, PT ;  /* 0x0000001d0400720c */ /* 0x000fce0003f25270 */
[C---:B------:R-:W-:Y:S02]  /*0eb0*/  @!P2 VIADD R0, R3.reuse, 0x4 ;  /* 0x000000040300a836 */ /* 0x040fe40000000000 */
[C---:B------:R-:W-:Y:S02]  /*0ec0*/  @!P3 VIADD R0, R3.reuse, 0x5 ;  /* 0x000000050300b836 */ /* 0x040fe40000000000 */
[C---:B------:R-:W-:Y:S02]  /*0ed0*/  @!P0 IADD3 R0, PT, PT, R3.reuse, 0x6, RZ ;  /* 0x0000000603008810 */ /* 0x040fe40007ffe0ff */
[C---:B------:R-:W-:Y:S02]  /*0ee0*/  @!P1 VIADD R0, R3.reuse, 0x7 ;  /* 0x0000000703009836 */ /* 0x040fe40000000000 */
[----:B------:R-:W-:-:S07]  /*0ef0*/  VIADD R3, R3, 0x8 ;  /* 0x0000000803037836 */ /* 0x000fce0000000000 */
.L_x_4:
        /* <DEDUP_REMOVED lines=10> */
[----:B------:R-:W5:Y:S01]  /*0fa0*/  LDG.E R5, desc[UR10][R6.64] ;  /* 0x0000000a06057981 */ /* 0x000f62000c1e1900 */
[----:B--2---:R-:W-:-:S02]  /*0fb0*/  ISETP.NE.AND P1, PT, R4, R17, PT ;  /* 0x000000110400720c */ /* 0x004fc40003f25270 */
[C---:B---3--:R-:W-:Y:S02]  /*0fc0*/  ISETP.NE.AND P2, PT, R4.reuse, R19, PT ;  /* 0x000000130400720c */ /* 0x048fe40003f45270 */
[C---:B----4-:R-:W-:Y:S02]  /*0fd0*/  ISETP.NE.AND P3, PT, R4.reuse, R21, PT ;  /* 0x000000150400720c */ /* 0x050fe40003f65270 */
[----:B-----5:R-:W-:-:S04]  /*0fe0*/  ISETP.NE.AND P0, PT, R4, R5, PT ;  /* 0x000000050400720c */ /* 0x020fc80003f05270 */
[----:B------:R-:W-:-:S03]  /*0ff0*/  SEL R0, R3, R0, !P0 ;  /* 0x0000000003007207 */ /* 0x000fc60004000000 */
[C---:B------:R-:W-:Y:S02]  /*1000*/  @!P1 VIADD R0, R3.reuse, 0x1 ;  /* 0x0000000103009836 */ /* 0x040fe40000000000 */
[C---:B------:R-:W-:Y:S02]  /*1010*/  @!P2 VIADD R0, R3.reuse, 0x2 ;  /* 0x000000020300a836 */ /* 0x040fe40000000000 */
[C---:B------:R-:W-:Y:S01]  /*1020*/  @!P3 VIADD R0, R3.reuse, 0x3 ;  /* 0x000000030300b836 */ /* 0x040fe20000000000 */
[----:B------:R-:W-:-:S07]  /*1030*/  IADD3 R3, PT, PT, R3, 0x4, RZ ;  /* 0x0000000403037810 */ /* 0x000fce0007ffe0ff */
.L_x_5:
[----:B------:R-:W-:Y:S05]  /*1040*/  BRA.U !UP1, `(.L_x_1) ;  /* 0x0000000109307547 */ /* 0x000fea000b800000 */
[----:B------:R-:W0:Y:S01]  /*1050*/  LDC.64 R6, c[0x0][0x3d0] ;  /* 0x0000f400ff067b82 */ /* 0x000e220000000a00 */
[----:B------:R-:W-:Y:S01]  /*1060*/  UIADD3 UR4, UPT, UPT, -UR4, URZ, URZ ;  /* 0x000000ff04047290 */ /* 0x000fe2000fffe1ff */
[----:B0-----:R-:W-:-:S11]  /*1070*/  IMAD.WIDE.U32 R6, R3, 0x4, R6 ;  /* 0x0000000403067825 */ /* 0x001fd600078e0006 */
.L_x_6:
[----:B------:R0:W2:Y:S01]  /*1080*/  LDG.E R5, desc[UR10][R6.64] ;  /* 0x0000000a06057981 */ /* 0x0000a2000c1e1900 */
[----:B------:R-:W-:-:S04]  /*1090*/  UIADD3 UR4, UPT, UPT, UR4, 0x1, URZ ;  /* 0x0000000104047890 */ /* 0x000fc8000fffe0ff */
[----:B------:R-:W-:Y:S01]  /*10a0*/  UISETP.NE.AND UP0, UPT, UR4, URZ, UPT ;  /* 0x000000ff0400728c */ /* 0x000fe2000bf05270 */
[----:B0-----:R-:W-:-:S05]  /*10b0*/  IADD3 R6, P1, PT, R6, 0x4, RZ ;  /* 0x0000000406067810 */ /* 0x001fca0007f3e0ff */
[----:B------:R-:W-:Y:S01]  /*10c0*/  IMAD.X R7, RZ, RZ, R7, P1 ;  /* 0x000000ffff077224 */ /* 0x000fe200008e0607 */
[----:B--2---:R-:W-:-:S04]  /*10d0*/  ISETP.NE.AND P0, PT, R4, R5, PT ;  /* 0x000000050400720c */ /* 0x004fc80003f05270 */
[C---:B------:R-:W-:Y:S01]  /*10e0*/  SEL R0, R3.reuse, R0, !P0 ;  /* 0x0000000003007207 */ /* 0x040fe20004000000 */
[----:B------:R-:W-:Y:S01]  /*10f0*/  VIADD R3, R3, 0x1 ;  /* 0x0000000103037836 */ /* 0x000fe20000000000 */
[----:B------:R-:W-:Y:S07]  /*1100*/  BRA.U UP0, `(.L_x_6) ;  /* 0xfffffffd00dc7547 */ /* 0x000fee000b83ffff */
.L_x_1:
[----:B------:R-:W2:Y:S01]  /*1110*/  LDG.E.64 R22, desc[UR10][R12.64+0x88] ;  /* 0x0000880a0c167981 */ /* 0x000ea2000c1e1b00 */
[----:B------:R-:W0:Y:S02]  /*1120*/  LDC.64 R16, c[0x0][0x398] ;  /* 0x0000e600ff107b82 */ /* 0x000e240000000a00 */
[----:B0-----:R-:W-:-:S05]  /*1130*/  IMAD.WIDE R16, R4, 0x8, R16 ;  /* 0x0000000804107825 */ /* 0x001fca00078e0210 */
[----:B------:R-:W3:Y:S01]  /*1140*/  LDG.E.64 R6, desc[UR10][R16.64] ;  /* 0x0000000a10067981 */ /* 0x000ee2000c1e1b00 */
[----:B------:R-:W-:Y:S01]  /*1150*/  IMAD.MOV.U32 R20, RZ, RZ, 0x1 ;  /* 0x00000001ff147424 */ /* 0x000fe200078e00ff */
[----:B------:R-:W-:Y:S02]  /*1160*/  ISETP.NE.AND P0, PT, R0, -0x1, PT ;  /* 0xffffffff0000780c */ /* 0x000fe40003f05270 */
[----:B------:R-:W-:-:S11]  /*1170*/  CS2R R18, SRZ ;  /* 0x0000000000127805 */ /* 0x000fd6000001ff00 */
[----:B------:R-:W0:Y:S02]  /*1180*/  @P0 LDC.64 R2, c[0x0][0x3e0] ;  /* 0x0000f800ff020b82 */ /* 0x000e240000000a00 */
[----:B0-----:R-:W-:-:S05]  /*1190*/  @P0 IMAD.WIDE R2, R0, 0x8, R2 ;  /* 0x0000000800020825 */ /* 0x001fca00078e0202 */
[----:B------:R0:W5:Y:S01]  /*11a0*/  @P0 LDG.E.64 R18, desc[UR10][R2.64] ;  /* 0x0000000a02120981 */ /* 0x000162000c1e1b00 */
[----:B------:R-:W-:Y:S01]  /*11b0*/  BSSY.RECONVERGENT B0, `(.L_x_7) ;  /* 0x0000016000007945 */ /* 0x000fe20003800200 */
[----:B--2---:R-:W1:Y:S02]  /*11c0*/  MUFU.RCP64H R21, R23 ;  /* 0x0000001700157308 */ /* 0x004e640000001800 */
[----:B-1----:R-:W-:-:S08]  /*11d0*/  DFMA R24, -R22, R20, 1 ;  /* 0x3ff000001618742b */ /* 0x002fd00000000114 */
[----:B------:R-:W-:Y:S02]  /*11e0*/  DFMA R24, R24, R24, R24 ;  /* 0x000000181818722b */ /* 0x000fe40000000018 */
[----:B---3--:R-:W-:-:S06]  /*11f0*/  DMUL R6, R10, R6 ;  /* 0x000000060a067228 */ /* 0x008fcc0000000000 */
[----:B------:R-:W-:Y:S02]  /*1200*/  DFMA R26, R20, R24, R20 ;  /* 0x00000018141a722b */ /* 0x000fe40000000014 */
[C---:B------:R-:W-:Y:S02]  /*1210*/  DADD R20, -R10.reuse, 1 ;  /* 0x3ff000000a147429 */ /* 0x040fe40000000100 */
[----:B------:R-:W-:-:S04]  /*1220*/  DMUL R6, R10, R6 ;  /* 0x000000060a067228 */ /* 0x000fc80000000000 */
[----:B------:R-:W-:-:S04]  /*1230*/  DFMA R28, -R22, R26, 1 ;  /* 0x3ff00000161c742b */ /* 0x000fc8000000011a */
[----:B------:R-:W-:-:S04]  /*1240*/  DMUL R24, R6, R20 ;  /* 0x0000001406187228 */ /* 0x000fc80000000000 */
[----:B------:R-:W-:-:S06]  /*1250*/  DFMA R28, R26, R28, R26 ;  /* 0x0000001c1a1c722b */ /* 0x000fcc000000001a */
[----:B------:R-:W-:Y:S02]  /*1260*/  FSETP.GEU.AND P1, PT, |R25|, 6.5827683646048100446e-37, PT ;  /* 0x036000001900780b */ /* 0x000fe40003f2e200 */
[----:B0-----:R-:W-:-:S08]  /*1270*/  DMUL R2, R24, R28 ;  /* 0x0000001c18027228 */ /* 0x001fd00000000000 */
[----:B------:R-:W-:-:S08]  /*1280*/  DFMA R6, -R22, R2, R24 ;  /* 0x000000021606722b */ /* 0x000fd00000000118 */
[----:B------:R-:W-:-:S10]  /*1290*/  DFMA R2, R28, R6, R2 ;  /* 0x000000061c02722b */ /* 0x000fd40000000002 */
[----:B------:R-:W-:-:S05]  /*12a0*/  FFMA R0, RZ, R23, R3 ;  /* 0x00000017ff007223 */ /* 0x000fca0000000003 */
[----:B------:R-:W-:-:S13]  /*12b0*/  FSETP.GT.AND P0, PT, |R0|, 1.469367938527859385e-39, PT ;  /* 0x001000000000780b */ /* 0x000fda0003f04200 */
[----:B------:R-:W-:Y:S05]  /*12c0*/  @P0 BRA P1, `(.L_x_8) ;  /* 0x0000000000100947 */ /* 0x000fea0000800000 */
[----:B------:R-:W-:-:S07]  /*12d0*/  MOV R0, 0x12f0 ;  /* 0x000012f000007802 */ /* 0x000fce0000000f00 */
[----:B-----5:R-:W-:Y:S05]  /*12e0*/  CALL.REL.NOINC `($__internal_1_$__cuda_sm20_div_rn_f64_full) ;  /* 0x0000000800307944 */ /* 0x020fea0003c00000 */
[----:B------:R-:W-:Y:S02]  /*12f0*/  IMAD.MOV.U32 R2, RZ, RZ, R28 ;  /* 0x000000ffff027224 */ /* 0x000fe400078e001c */
[----:B------:R-:W-:-:S07]  /*1300*/  IMAD.MOV.U32 R3, RZ, RZ, R29 ;  /* 0x000000ffff037224 */ /* 0x000fce00078e001d */
.L_x_8:
[----:B------:R-:W-:Y:S05]  /*1310*/  BSYNC.RECONVERGENT B0 ;  /* 0x0000000000007941 */ /* 0x000fea0003800200 */
.L_x_7:
[----:B------:R-:W2:Y:S01]  /*1320*/  LDG.E.64 R22, desc[UR10][R12.64+0x90] ;  /* 0x0000900a0c167981 */ /* 0x000ea2000c1e1b00 */
[----:B------:R-:W-:Y:S01]  /*1330*/  MOV R6, 0x1 ;  /* 0x0000000100067802 */ /* 0x000fe20000000f00 */
[----:B------:R-:W-:Y:S01]  /*1340*/  BSSY.RECONVERGENT B0, `(.L_x_9) ;  /* 0x0000014000007945 */ /* 0x000fe20003800200 */
[----:B------:R-:W-:Y:S01]  /*1350*/  FSETP.GEU.AND P1, PT, |R11|, 6.5827683646048100446e-37, PT ;  /* 0x036000000b00780b */ /* 0x000fe20003f2e200 */
[----:B--2---:R-:W0:Y:S03]  /*1360*/  MUFU.RCP64H R7, R23 ;  /* 0x0000001700077308 */ /* 0x004e260000001800 */
[----:B0-----:R-:W-:-:S08]  /*1370*/  DFMA R20, -R22, R6, 1 ;  /* 0x3ff000001614742b */ /* 0x001fd00000000106 */
[----:B------:R-:W-:-:S08]  /*1380*/  DFMA R20, R20, R20, R20 ;  /* 0x000000141414722b */ /* 0x000fd00000000014 */
[----:B------:R-:W-:-:S08]  /*1390*/  DFMA R20, R6, R20, R6 ;  /* 0x000000140614722b */ /* 0x000fd00000000006 */
[----:B------:R-:W-:-:S08]  /*13a0*/  DFMA R6, -R22, R20, 1 ;  /* 0x3ff000001606742b */ /* 0x000fd00000000114 */
[----:B------:R-:W-:-:S08]  /*13b0*/  DFMA R6, R20, R6, R20 ;  /* 0x000000061406722b */ /* 0x000fd00000000014 */
[----:B------:R-:W-:-:S08]  /*13c0*/  DMUL R20, R10, R6 ;  /* 0x000000060a147228 */ /* 0x000fd00000000000 */
[----:B------:R-:W-:-:S08]  /*13d0*/  DFMA R24, -R22, R20, R10 ;  /* 0x000000141618722b */ /* 0x000fd0000000010a */
[----:B------:R-:W-:-:S10]  /*13e0*/  DFMA R6, R6, R24, R20 ;  /* 0x000000180606722b */ /* 0x000fd40000000014 */
[----:B------:R-:W-:-:S05]  /*13f0*/  FFMA R0, RZ, R23, R7 ;  /* 0x00000017ff007223 */ /* 0x000fca0000000007 */
[----:B------:R-:W-:-:S13]  /*1400*/  FSETP.GT.AND P0, PT, |R0|, 1.469367938527859385e-39, PT ;  /* 0x001000000000780b */ /* 0x000fda0003f04200 */
[----:B------:R-:W-:Y:S05]  /*1410*/  @P0 BRA P1, `(.L_x_10) ;  /* 0x0000000000180947 */ /* 0x000fea0000800000 */
[----:B------:R-:W-:Y:S01]  /*1420*/  IMAD.MOV.U32 R24, RZ, RZ, R10 ;  /* 0x000000ffff187224 */ /* 0x000fe200078e000a */
[----:B------:R-:W-:Y:S01]  /*1430*/  MOV R0, 0x1460 ;  /* 0x0000146000007802 */ /* 0x000fe20000000f00 */
[----:B------:R-:W-:-:S07]  /*1440*/  IMAD.MOV.U32 R25, RZ, RZ, R11 ;  /* 0x000000ffff197224 */ /* 0x000fce00078e000b */
[----:B-----5:R-:W-:Y:S05]  /*1450*/  CALL.REL.NOINC `($__internal_1_$__cuda_sm20_div_rn_f64_full) ;  /* 0x0000000400d47944 */ /* 0x020fea0003c00000 */
[----:B------:R-:W-:Y:S02]  /*1460*/  IMAD.MOV.U32 R6, RZ, RZ, R28 ;  /* 0x000000ffff067224 */ /* 0x000fe400078e001c */
[----:B------:R-:W-:-:S07]  /*1470*/  IMAD.MOV.U32 R7, RZ, RZ, R29 ;  /* 0x000000ffff077224 */ /* 0x000fce00078e001d */
.L_x_10:
[----:B------:R-:W-:Y:S05]  /*1480*/  BSYNC.RECONVERGENT B0 ;  /* 0x0000000000007941 */ /* 0x000fea0003800200 */
.L_x_9:
[----:B------:R-:W-:Y:S01]  /*1490*/  DADD R2, -R6, R2 ;  /* 0x0000000006027229 */ /* 0x000fe20000000102 */
[----:B------:R-:W0:Y:S01]  /*14a0*/  LDCU.64 UR4, c[0x0][0x3a8] ;  /* 0x00007500ff0477ac */ /* 0x000e220008000a00 */
[----:B------:R-:W1:Y:S06]  /*14b0*/  LDC.64 R6, c[0x0][0x380] ;  /* 0x0000e000ff067b82 */ /* 0x000e6c0000000a00 */
[----:B-----5:R-:W-:-:S08]  /*14c0*/  DADD R2, R2, R18 ;  /* 0x0000000002027229 */ /* 0x020fd00000000012 */
[----:B------:R-:W-:-:S08]  /*14d0*/  DADD R2, R14, R2 ;  /* 0x000000000e027229 */ /* 0x000fd00000000002 */
[----:B0-----:R-:W-:Y:S01]  /*14e0*/  DFMA R2, R2, UR4, R10 ;  /* 0x0000000402027c2b */ /* 0x001fe2000800000a */
[C---:B-1----:R-:W-:Y:S01]  /*14f0*/  IMAD.WIDE R6, R4.reuse, 0x8, R6 ;  /* 0x0000000804067825 */ /* 0x042fe200078e0206 */
[----:B------:R-:W0:Y:S05]  /*1500*/  LDC.64 R10, c[0x0][0x388] ;  /* 0x0000e200ff0a7b82 */ /* 0x000e2a0000000a00 */
[----:B------:R1:W-:Y:S04]  /*1510*/  STG.E.64 desc[UR10][R6.64], R2 ;  /* 0x0000000206007986 */ /* 0x0003e8000c101b0a */
[----:B------:R-:W2:Y:S04]  /*1520*/  LDG.E.64 R14, desc[UR10][R8.64] ;  /* 0x0000000a080e7981 */ /* 0x000ea8000c1e1b00 */
[----:B------:R-:W2:Y:S01]  /*1530*/  LDG.E.64 R18, desc[UR10][R12.64+0x98] ;  /* 0x0000980a0c127981 */ /* 0x000ea2000c1e1b00 */
[----:B------:R-:W-:Y:S01]  /*1540*/  BSSY.RECONVERGENT B0, `(.L_x_11) ;  /* 0x0000020000007945 */ /* 0x000fe20003800200 */
[----:B0-----:R-:W-:Y:S01]  /*1550*/  IMAD.WIDE R10, R4, 0x8, R10 ;  /* 0x00000008040a7825 */ /* 0x001fe200078e020a */
[----:B--2---:R-:W-:-:S14]  /*1560*/  DSETP.GEU.AND P0, PT, R14, R18, PT ;  /* 0x000000120e00722a */ /* 0x004fdc0003f0e000 */
[----:B-1----:R-:W-:Y:S05]  /*1570*/  @P0 BRA `(.L_x_12) ;  /* 0x0000000000700947 */ /* 0x002fea0003800000 */
[----:B------:R-:W2:Y:S04]  /*1580*/  LDG.E.64 R22, desc[UR10][R12.64+0x78] ;  /* 0x0000780a0c167981 */ /* 0x000ea8000c1e1b00 */
[----:B------:R-:W3:Y:S01]  /*1590*/  LDG.E.64 R2, desc[UR10][R16.64] ;  /* 0x0000000a10027981 */ /* 0x000ee2000c1e1b00 */
[----:B------:R-:W-:Y:S01]  /*15a0*/  IMAD.MOV.U32 R4, RZ, RZ, 0x1 ;  /* 0x00000001ff047424 */ /* 0x000fe200078e00ff */
[----:B------:R-:W-:Y:S01]  /*15b0*/  BSSY.RECONVERGENT B1, `(.L_x_13) ;  /* 0x0000013000017945 */ /* 0x000fe20003800200 */
[----:B--2---:R-:W0:Y:S01]  /*15c0*/  MUFU.RCP64H R5, R23 ;  /* 0x0000001700057308 */ /* 0x004e220000001800 */
[----:B---3--:R-:W-:-:S10]  /*15d0*/  DADD R24, -R2, 1 ;  /* 0x3ff0000002187429 */ /* 0x008fd40000000100 */
[----:B------:R-:W-:Y:S01]  /*15e0*/  FSETP.GEU.AND P1, PT, |R25|, 6.5827683646048100446e-37, PT ;  /* 0x036000001900780b */ /* 0x000fe20003f2e200 */
        /* <DEDUP_REMOVED lines=11> */
[----:B------:R-:W-:-:S07]  /*16a0*/  MOV R0, 0x16c0 ;  /* 0x000016c000007802 */ /* 0x000fce0000000f00 */
[----:B------:R-:W-:Y:S05]  /*16b0*/  CALL.REL.NOINC `($__internal_1_$__cuda_sm20_div_rn_f64_full) ;  /* 0x00000004003c7944 */ /* 0x000fea0003c00000 */
[----:B------:R-:W-:Y:S01]  /*16c0*/  MOV R4, R28 ;  /* 0x0000001c00047202 */ /* 0x000fe20000000f00 */
[----:B------:R-:W-:-:S07]  /*16d0*/  IMAD.MOV.U32 R5, RZ, RZ, R29 ;  /* 0x000000ffff057224 */ /* 0x000fce00078e001d */
.L_x_14:
[----:B------:R-:W-:Y:S05]  /*16e0*/  BSYNC.RECONVERGENT B1 ;  /* 0x0000000000017941 */ /* 0x000fea0003800200 */
.L_x_13:
[----:B------:R-:W0:Y:S02]  /*16f0*/  LDCU.64 UR4, c[0x0][0x3a8] ;  /* 0x00007500ff0477ac */ /* 0x000e240008000a00 */
[----:B0-----:R-:W-:-:S07]  /*1700*/  DFMA R2, R4, UR4, R2 ;  /* 0x0000000404027c2b */ /* 0x001fce0008000002 */
[----:B------:R0:W-:Y:S04]  /*1710*/  STG.E.64 desc[UR10][R10.64], R2 ;  /* 0x000000020a007986 */ /* 0x0001e8000c101b0a */
[----:B------:R0:W5:Y:S04]  /*1720*/  LDG.E.64 R14, desc[UR10][R8.64] ;  /* 0x0000000a080e7981 */ /* 0x000168000c1e1b00 */
[----:B------:R0:W5:Y:S02]  /*1730*/  LDG.E.64 R18, desc[UR10][R12.64+0x98] ;  /* 0x0000980a0c127981 */ /* 0x000164000c1e1b00 */
.L_x_12:
[----:B------:R-:W-:Y:S05]  /*1740*/  BSYNC.RECONVERGENT B0 ;  /* 0x0000000000007941 */ /* 0x000fea0003800200 */
.L_x_11:
[----:B-----5:R-:W-:-:S14]  /*1750*/  DSETP.GE.AND P0, PT, R14, R18, PT ;  /* 0x000000120e00722a */ /* 0x020fdc0003f06000 */
[----:B------:R-:W-:Y:S05]  /*1760*/  @!P0 EXIT ;  /* 0x000000000000894d */ /* 0x000fea0003800000 */
[----:B------:R-:W2:Y:S04]  /*1770*/  LDG.E.64 R22, desc[UR10][R12.64+0x80] ;  /* 0x0000800a0c167981 */ /* 0x000ea8000c1e1b00 */
[----:B------:R-:W3:Y:S01]  /*1780*/  LDG.E.64 R16, desc[UR10][R16.64] ;  /* 0x0000000a10107981 */ /* 0x000ee2000c1e1b00 */
[----:B0-----:R-:W-:Y:S01]  /*1790*/  IMAD.MOV.U32 R2, RZ, RZ, 0x1 ;  /* 0x00000001ff027424 */ /* 0x001fe200078e00ff */
[----:B------:R-:W-:Y:S01]  /*17a0*/  BSSY.RECONVERGENT B0, `(.L_x_15) ;  /* 0x0000014000007945 */ /* 0x000fe20003800200 */
[----:B--2---:R-:W0:Y:S01]  /*17b0*/  MUFU.RCP64H R3, R23 ;  /* 0x0000001700037308 */ /* 0x004e220000001800 */
[----:B---3--:R-:W-:-:S03]  /*17c0*/  FSETP.GEU.AND P1, PT, |R17|, 6.5827683646048100446e-37, PT ;  /* 0x036000001100780b */ /* 0x008fc60003f2e200 */
        /* <DEDUP_REMOVED lines=14> */
[----:B------:R-:W-:Y:S05]  /*18b0*/  CALL.REL.NOINC `($__internal_1_$__cuda_sm20_div_rn_f64_full) ;  /* 0x0000000000bc7944 */ /* 0x000fea0003c00000 */
[----:B------:R-:W-:Y:S01]  /*18c0*/  IMAD.MOV.U32 R2, RZ, RZ, R28 ;  /* 0x000000ffff027224 */ /* 0x000fe200078e001c */
[----:B------:R-:W-:-:S07]  /*18d0*/  MOV R3, R29 ;  /* 0x0000001d00037202 */ /* 0x000fce0000000f00 */
.L_x_16:
[----:B------:R-:W-:Y:S05]  /*18e0*/  BSYNC.RECONVERGENT B0 ;  /* 0x0000000000007941 */ /* 0x000fea0003800200 */
.L_x_15:
[----:B------:R-:W0:Y:S02]  /*18f0*/  LDCU.64 UR4, c[0x0][0x3a8] ;  /* 0x00007500ff0477ac */ /* 0x000e240008000a00 */
[----:B0-----:R-:W-:-:S07]  /*1900*/  DFMA R2, -R2, UR4, R16 ;  /* 0x0000000402027c2b */ /* 0x001fce0008000110 */
[----:B------:R-:W-:Y:S01]  /*1910*/  STG.E.64 desc[UR10][R10.64], R2 ;  /* 0x000000020a007986 */ /* 0x000fe2000c101b0a */
[----:B------:R-:W-:Y:S05]  /*1920*/  EXIT ;  /* 0x000000000000794d */ /* 0x000fea0003800000 */
        .weak           $__internal_0_$__cuda_sm20_dblrcp_rn_slowpath_v3
        .type           $__internal_0_$__cuda_sm20_dblrcp_rn_slowpath_v3,@function
        .size           $__internal_0_$__cuda_sm20_dblrcp_rn_slowpath_v3,($__internal_1_$__cuda_sm20_div_rn_f64_full - $__internal_0_$__cuda_sm20_dblrcp_rn_slowpath_v3)
$__internal_0_$__cuda_sm20_dblrcp_rn_slowpath_v3:
[----:B------:R-:W-:-:S14]  /*1930*/  DSETP.GTU.AND P0, PT, |R2|, +INF , PT ;  /* 0x7ff000000200742a */ /* 0x000fdc0003f0c200 */
[----:B------:R-:W-:Y:S05]  /*1940*/  @P0 BRA `(.L_x_17) ;  /* 0x00000000007c0947 */ /* 0x000fea0003800000 */
[----:B------:R-:W-:-:S05]  /*1950*/  LOP3.LUT R5, R3, 0x7fffffff, RZ, 0xc0, !PT ;  /* 0x7fffffff03057812 */ /* 0x000fca00078ec0ff */
[----:B------:R-:W-:-:S05]  /*1960*/  VIADD R6, R5, 0xffffffff ;  /* 0xffffffff05067836 */ /* 0x000fca0000000000 */
[----:B------:R-:W-:-:S13]  /*1970*/  ISETP.GE.U32.AND P0, PT, R6, 0x7fefffff, PT ;  /* 0x7fefffff0600780c */ /* 0x000fda0003f06070 */
[----:B------:R-:W-:Y:S01]  /*1980*/  @P0 LOP3.LUT R7, R3, 0x7ff00000, RZ, 0x3c, !PT ;  /* 0x7ff0000003070812 */ /* 0x000fe200078e3cff */
[----:B------:R-:W-:Y:S01]  /*1990*/  @P0 IMAD.MOV.U32 R6, RZ, RZ, RZ ;  /* 0x000000ffff060224 */ /* 0x000fe200078e00ff */
[----:B------:R-:W-:Y:S06]  /*19a0*/  @P0 BRA `(.L_x_18) ;  /* 0x00000000006c0947 */ /* 0x000fec0003800000 */
[----:B------:R-:W-:-:S13]  /*19b0*/  ISETP.GE.U32.AND P0, PT, R5, 0x1000001, PT ;  /* 0x010000010500780c */ /* 0x000fda0003f06070 */
[----:B------:R-:W-:Y:S05]  /*19c0*/  @!P0 BRA `(.L_x_19) ;  /* 0x0000000000348947 */ /* 0x000fea0003800000 */
[----:B------:R-:W-:Y:S02]  /*19d0*/  VIADD R7, R3, 0xc0200000 ;  /* 0xc020000003077836 */ /* 0x000fe40000000000 */
[----:B------:R-:W-:Y:S02]  /*19e0*/  IMAD.MOV.U32 R6, RZ, RZ, R2 ;  /* 0x000000ffff067224 */ /* 0x000fe400078e0002 */
[----:B------:R-:W0:Y:S04]  /*19f0*/  MUFU.RCP64H R9, R7 ;  /* 0x0000000700097308 */ /* 0x000e280000001800 */
[----:B0-----:R-:W-:-:S08]  /*1a00*/  DFMA R10, -R6, R8, 1 ;  /* 0x3ff00000060a742b */ /* 0x001fd00000000108 */
[----:B------:R-:W-:-:S08]  /*1a10*/  DFMA R10, R10, R10, R10 ;  /* 0x0000000a0a0a722b */ /* 0x000fd0000000000a */
[----:B------:R-:W-:-:S08]  /*1a20*/  DFMA R10, R8, R10, R8 ;  /* 0x0000000a080a722b */ /* 0x000fd00000000008 */
[----:B------:R-:W-:-:S08]  /*1a30*/  DFMA R8, -R6, R10, 1 ;  /* 0x3ff000000608742b */ /* 0x000fd0000000010a */
[----:B------:R-:W-:-:S08]  /*1a40*/  DFMA R8, R10, R8, R10 ;  /* 0x000000080a08722b */ /* 0x000fd0000000000a */
[----:B------:R-:W-:-:S08]  /*1a50*/  DMUL R8, R8, 2.2250738585072013831e-308 ;  /* 0x0010000008087828 */ /* 0x000fd00000000000 */
[----:B------:R-:W-:-:S08]  /*1a60*/  DFMA R2, -R2, R8, 1 ;  /* 0x3ff000000202742b */ /* 0x000fd00000000108 */
[----:B------:R-:W-:-:S08]  /*1a70*/  DFMA R2, R2, R2, R2 ;  /* 0x000000020202722b */ /* 0x000fd00000000002 */
[----:B------:R-:W-:Y:S01]  /*1a80*/  DFMA R6, R8, R2, R8 ;  /* 0x000000020806722b */ /* 0x000fe20000000008 */
[----:B------:R-:W-:Y:S10]  /*1a90*/  BRA `(.L_x_18) ;  /* 0x0000000000307947 */ /* 0x000ff40003800000 */
.L_x_19:
[----:B------:R-:W-:Y:S01]  /*1aa0*/  DMUL R2, R2, 8.11296384146066816958e+31 ;  /* 0x4690000002027828 */ /* 0x000fe20000000000 */
[----:B------:R-:W-:-:S05]  /*1ab0*/  IMAD.MOV.U32 R6, RZ, RZ, R8 ;  /* 0x000000ffff067224 */ /* 0x000fca00078e0008 */
[----:B------:R-:W0:Y:S02]  /*1ac0*/  MUFU.RCP64H R7, R3 ;  /* 0x0000000300077308 */ /* 0x000e240000001800 */
[----:B0-----:R-:W-:-:S08]  /*1ad0*/  DFMA R8, -R2, R6, 1 ;  /* 0x3ff000000208742b */ /* 0x001fd00000000106 */
[----:B------:R-:W-:-:S08]  /*1ae0*/  DFMA R8, R8, R8, R8 ;  /* 0x000000080808722b */ /* 0x000fd00000000008 */
[----:B------:R-:W-:-:S08]  /*1af0*/  DFMA R8, R6, R8, R6 ;  /* 0x000000080608722b */ /* 0x000fd00000000006 */
[----:B------:R-:W-:-:S08]  /*1b00*/  DFMA R6, -R2, R8, 1 ;  /* 0x3ff000000206742b */ /* 0x000fd00000000108 */
[----:B------:R-:W-:-:S08]  /*1b10*/  DFMA R6, R8, R6, R8 ;  /* 0x000000060806722b */ /* 0x000fd00000000008 */
[----:B------:R-:W-:Y:S01]  /*1b20*/  DMUL R6, R6, 8.11296384146066816958e+31 ;  /* 0x4690000006067828 */ /* 0x000fe20000000000 */
[----:B------:R-:W-:Y:S10]  /*1b30*/  BRA `(.L_x_18) ;  /* 0x0000000000087947 */ /* 0x000ff40003800000 */
.L_x_17:
[----:B------:R-:W-:Y:S02]  /*1b40*/  LOP3.LUT R7, R3, 0x80000, RZ, 0xfc, !PT ;  /* 0x0008000003077812 */ /* 0x000fe400078efcff */
[----:B------:R-:W-:-:S07]  /*1b50*/  MOV R6, R2 ;  /* 0x0000000200067202 */ /* 0x000fce0000000f00 */
.L_x_18:
[----:B------:R-:W-:Y:S02]  /*1b60*/  IMAD.MOV.U32 R2, RZ, RZ, R0 ;  /* 0x000000ffff027224 */ /* 0x000fe400078e0000 */
[----:B------:R-:W-:Y:S02]  /*1b70*/  IMAD.MOV.U32 R3, RZ, RZ, 0x0 ;  /* 0x00000000ff037424 */ /* 0x000fe400078e00ff */
[----:B------:R-:W-:Y:S02]  /*1b80*/  IMAD.MOV.U32 R14, RZ, RZ, R6 ;  /* 0x000000ffff0e7224 */ /* 0x000fe400078e0006 */
[----:B------:R-:W-:Y:S01]  /*1b90*/  IMAD.MOV.U32 R15, RZ, RZ, R7 ;  /* 0x000000ffff0f7224 */ /* 0x000fe200078e0007 */
[----:B------:R-:W-:Y:S06]  /*1ba0*/  RET.REL.NODEC R2 `(_Z17simulation_kernelPdS_PKdS1_iddPKiS1_iiS3_S3_S1_i) ;  /* 0xffffffe402147950 */ /* 0x000fec0003c3ffff */
        .weak           $__internal_1_$__cuda_sm20_div_rn_f64_full
        .type           $__internal_1_$__cuda_sm20_div_rn_f64_full,@function
        .size           $__internal_1_$__cuda_sm20_div_rn_f64_full,(.L_x_27 - $__internal_1_$__cuda_sm20_div_rn_f64_full)
$__internal_1_$__cuda_sm20_div_rn_f64_full:
[C---:B------:R-:W-:Y:S01]  /*1bb0*/  FSETP.GEU.AND P0, PT, |R23|.reuse, 1.469367938527859385e-39, PT ;  /* 0x001000001700780b */ /* 0x040fe20003f0e200 */
[----:B------:R-:W-:Y:S01]  /*1bc0*/  BSSY.RECONVERGENT B2, `(.L_x_20) ;  /* 0x0000059000027945 */ /* 0x000fe20003800200 */
[----:B------:R-:W-:Y:S02]  /*1bd0*/  LOP3.LUT R20, R23, 0x800fffff, RZ, 0xc0, !PT ;  /* 0x800fffff17147812 */ /* 0x000fe400078ec0ff */
[C---:B------:R-:W-:Y:S02]  /*1be0*/  FSETP.GEU.AND P2, PT, |R25|.reuse, 1.469367938527859385e-39, PT ;  /* 0x001000001900780b */ /* 0x040fe40003f4e200 */
[----:B------:R-:W-:Y:S01]  /*1bf0*/  LOP3.LUT R21, R20, 0x3ff00000, RZ, 0xfc, !PT ;  /* 0x3ff0000014157812 */ /* 0x000fe200078efcff */
[----:B------:R-:W-:Y:S01]  /*1c00*/  IMAD.MOV.U32 R20, RZ, RZ, R22 ;  /* 0x000000ffff147224 */ /* 0x000fe200078e0016 */
[----:B------:R-:W-:Y:S02]  /*1c10*/  MOV R26, 0x1 ;  /* 0x00000001001a7802 */ /* 0x000fe40000000f00 */
[----:B------:R-:W-:-:S02]  /*1c20*/  LOP3.LUT R7, R25, 0x7ff00000, RZ, 0xc0, !PT ;  /* 0x7ff0000019077812 */ /* 0x000fc400078ec0ff */
[----:B------:R-:W-:Y:S01]  /*1c30*/  LOP3.LUT R6, R23, 0x7ff00000, RZ, 0xc0, !PT ;  /* 0x7ff0000017067812 */ /* 0x000fe200078ec0ff */
[----:B------:R-:W-:Y:S01]  /*1c40*/  @!P0 DMUL R20, R22, 8.98846567431157953865e+307 ;  /* 0x7fe0000016148828 */ /* 0x000fe20000000000 */
[----:B------:R-:W-:-:S03]  /*1c50*/  LOP3.LUT R5, R25, 0x7ff00000, RZ, 0xc0, !PT ;  /* 0x7ff0000019057812 */ /* 0x000fc600078ec0ff */
[----:B------:R-:W-:Y:S02]  /*1c60*/  @!P2 LOP3.LUT R30, R23, 0x7ff00000, RZ, 0xc0, !PT ;  /* 0x7ff00000171ea812 */ /* 0x000fe400078ec0ff */
[----:B------:R-:W0:Y:S01]  /*1c70*/  MUFU.RCP64H R27, R21 ;  /* 0x00000015001b7308 */ /* 0x000e220000001800 */
[----:B------:R-:W-:Y:S02]  /*1c80*/  ISETP.GE.U32.AND P1, PT, R5, R6, PT ;  /* 0x000000060500720c */ /* 0x000fe40003f26070 */
[----:B------:R-:W-:Y:S01]  /*1c90*/  @!P2 ISETP.GE.U32.AND P3, PT, R7, R30, PT ;  /* 0x0000001e0700a20c */ /* 0x000fe20003f66070 */
[----:B------:R-:W-:Y:S01]  /*1ca0*/  IMAD.MOV.U32 R7, RZ, RZ, 0x1ca00000 ;  /* 0x1ca00000ff077424 */ /* 0x000fe200078e00ff */
[----:B0-----:R-:W-:-:S08]  /*1cb0*/  DFMA R28, R26, -R20, 1 ;  /* 0x3ff000001a1c742b */ /* 0x001fd00000000814 */
[----:B------:R-:W-:-:S08]  /*1cc0*/  DFMA R28, R28, R28, R28 ;  /* 0x0000001c1c1c722b */ /* 0x000fd0000000001c */
[----:B------:R-:W-:Y:S01]  /*1cd0*/  DFMA R28, R26, R28, R26 ;  /* 0x0000001c1a1c722b */ /* 0x000fe2000000001a */
[C---:B------:R-:W-:Y:S01]  /*1ce0*/  @!P2 SEL R27, R7.reuse, 0x63400000, !P3 ;  /* 0x63400000071ba807 */ /* 0x040fe20005800000 */
[----:B------:R-:W-:Y:S01]  /*1cf0*/  IMAD.MOV.U32 R26, RZ, RZ, R24 ;  /* 0x000000ffff1a7224 */ /* 0x000fe200078e0018 */
[----:B------:R-:W-:Y:S02]  /*1d00*/  SEL R7, R7, 0x63400000, !P1 ;  /* 0x6340000007077807 */ /* 0x000fe40004800000 */
[--C-:B------:R-:W-:Y:S02]  /*1d10*/  @!P2 LOP3.LUT R32, R27, 0x80000000, R25.reuse, 0xf8, !PT ;  /* 0x800000001b20a812 */ /* 0x100fe400078ef819 */
[----:B------:R-:W-:Y:S01]  /*1d20*/  LOP3.LUT R27, R7, 0x800fffff, R25, 0xf8, !PT ;  /* 0x800fffff071b7812 */ /* 0x000fe200078ef819 */
[----:B------:R-:W-:Y:S01]  /*1d30*/  DFMA R30, R28, -R20, 1 ;  /* 0x3ff000001c1e742b */ /* 0x000fe20000000814 */
[----:B------:R-:W-:Y:S01]  /*1d40*/  @!P2 LOP3.LUT R33, R32, 0x100000, RZ, 0xfc, !PT ;  /* 0x001000002021a812 */ /* 0x000fe200078efcff */
[----:B------:R-:W-:-:S06]  /*1d50*/  @!P2 IMAD.MOV.U32 R32, RZ, RZ, RZ ;  /* 0x000000ffff20a224 */ /* 0x000fcc00078e00ff */
[----:B------:R-:W-:Y:S02]  /*1d60*/  @!P2 DFMA R26, R26, 2, -R32 ;  /* 0x400000001a1aa82b */ /* 0x000fe40000000820 */
[----:B------:R-:W-:Y:S01]  /*1d70*/  DFMA R30, R28, R30, R28 ;  /* 0x0000001e1c1e722b */ /* 0x000fe2000000001c */
[----:B------:R-:W-:Y:S01]  /*1d80*/  IMAD.MOV.U32 R32, RZ, RZ, R6 ;  /* 0x000000ffff207224 */ /* 0x000fe200078e0006 */
[----:B------:R-:W-:-:S06]  /*1d90*/  @!P0 LOP3.LUT R32, R21, 0x7ff00000, RZ, 0xc0, !PT ;  /* 0x7ff0000015208812 */ /* 0x000fcc00078ec0ff */
[----:B------:R-:W-:Y:S01]  /*1da0*/  @!P2 LOP3.LUT R5, R27, 0x7ff00000, RZ, 0xc0, !PT ;  /* 0x7ff000001b05a812 */ /* 0x000fe200078ec0ff */
[----:B------:R-:W-:-:S04]  /*1db0*/  DMUL R28, R30, R26 ;  /* 0x0000001a1e1c7228 */ /* 0x000fc80000000000 */
[----:B------:R-:W-:-:S04]  /*1dc0*/  VIADD R33, R5, 0xffffffff ;  /* 0xffffffff05217836 */ /* 0x000fc80000000000 */
[----:B------:R-:W-:Y:S01]  /*1dd0*/  DFMA R6, R28, -R20, R26 ;  /* 0x800000141c06722b */ /* 0x000fe2000000001a */
[----:B------:R-:W-:Y:S02]  /*1de0*/  ISETP.GT.U32.AND P0, PT, R33, 0x7feffffe, PT ;  /* 0x7feffffe2100780c */ /* 0x000fe40003f04070 */
[----:B------:R-:W-:-:S04]  /*1df0*/  IADD3 R33, PT, PT, R32, -0x1, RZ ;  /* 0xffffffff20217810 */ /* 0x000fc80007ffe0ff */
[----:B------:R-:W-:Y:S01]  /*1e00*/  ISETP.GT.U32.OR P0, PT, R33, 0x7feffffe, P0 ;  /* 0x7feffffe2100780c */ /* 0x000fe20000704470 */
[----:B------:R-:W-:-:S12]  /*1e10*/  DFMA R6, R30, R6, R28 ;  /* 0x000000061e06722b */ /* 0x000fd8000000001c */
[----:B------:R-:W-:Y:S05]  /*1e20*/  @P0 BRA `(.L_x_21) ;  /* 0x0000000000740947 */ /* 0x000fea0003800000 */
[----:B------:R-:W-:Y:S01]  /*1e30*/  LOP3.LUT R25, R25, 0x7ff00000, RZ, 0xc0, !PT ;  /* 0x7ff0000019197812 */ /* 0x000fe200078ec0ff */
[----:B------:R-:W-:Y:S01]  /*1e40*/  IMAD.MOV.U32 R28, RZ, RZ, 0x1ca00000 ;  /* 0x1ca00000ff1c7424 */ /* 0x000fe200078e00ff */
[----:B------:R-:W-:-:S04]  /*1e50*/  LOP3.LUT R24, R23, 0x7ff00000, RZ, 0xc0, !PT ;  /* 0x7ff0000017187812 */ /* 0x000fc800078ec0ff */
[CC--:B------:R-:W-:Y:S02]  /*1e60*/  VIADDMNMX R5, R25.reuse, -R24.reuse, 0xb9600000, !PT ;  /* 0xb960000019057446 */ /* 0x0c0fe40007800918 */
[----:B------:R-:W-:Y:S02]  /*1e70*/  ISETP.GE.U32.AND P0, PT, R25, R24, PT ;  /* 0x000000181900720c */ /* 0x000fe40003f06070 */
[----:B------:R-:W-:Y:S02]  /*1e80*/  VIMNMX R5, PT, PT, R5, 0x46a00000, PT ;  /* 0x46a0000005057848 */ /* 0x000fe40003fe0100 */
[----:B------:R-:W-:-:S05]  /*1e90*/  SEL R24, R28, 0x63400000, !P0 ;  /* 0x634000001c187807 */ /* 0x000fca0004000000 */
[----:B------:R-:W-:Y:S02]  /*1ea0*/  IMAD.IADD R5, R5, 0x1, -R24 ;  /* 0x0000000105057824 */ /* 0x000fe400078e0a18 */
[----:B------:R-:W-:Y:S02]  /*1eb0*/  IMAD.MOV.U32 R24, RZ, RZ, RZ ;  /* 0x000000ffff187224 */ /* 0x000fe400078e00ff */
[----:B------:R-:W-:-:S06]  /*1ec0*/  VIADD R25, R5, 0x7fe00000 ;  /* 0x7fe0000005197836 */ /* 0x000fcc0000000000 */
[----:B------:R-:W-:-:S10]  /*1ed0*/  DMUL R28, R6, R24 ;  /* 0x00000018061c7228 */ /* 0x000fd40000000000 */
[----:B------:R-:W-:-:S13]  /*1ee0*/  FSETP.GTU.AND P0, PT, |R29|, 1.469367938527859385e-39, PT ;  /* 0x001000001d00780b */ /* 0x000fda0003f0c200 */
[----:B------:R-:W-:Y:S05]  /*1ef0*/  @P0 BRA `(.L_x_22) ;  /* 0x0000000000940947 */ /* 0x000fea0003800000 */
[----:B------:R-:W-:Y:S01]  /*1f00*/  DFMA R20, R6, -R20, R26 ;  /* 0x800000140614722b */ /* 0x000fe2000000001a */
[----:B------:R-:W-:-:S09]  /*1f10*/  IMAD.MOV.U32 R24, RZ, RZ, RZ ;  /* 0x000000ffff187224 */ /* 0x000fd200078e00ff */
[C---:B------:R-:W-:Y:S02]  /*1f20*/  FSETP.NEU.AND P0, PT, R21.reuse, RZ, PT ;  /* 0x000000ff1500720b */ /* 0x040fe40003f0d000 */
[----:B------:R-:W-:-:S04]  /*1f30*/  LOP3.LUT R23, R21, 0x80000000, R23, 0x48, !PT ;  /* 0x8000000015177812 */ /* 0x000fc800078e4817 */
[----:B------:R-:W-:-:S07]  /*1f40*/  LOP3.LUT R25, R23, R25, RZ, 0xfc, !PT ;  /* 0x0000001917197212 */ /* 0x000fce00078efcff */
[----:B------:R-:W-:Y:S05]  /*1f50*/  @!P0 BRA `(.L_x_22) ;  /* 0x00000000007c8947 */ /* 0x000fea0003800000 */
[C---:B------:R-:W-:Y:S01]  /*1f60*/  IADD3 R21, PT, PT, -R5.reuse, RZ, RZ ;  /* 0x000000ff05157210 */ /* 0x040fe20007ffe1ff */
[----:B------:R-:W-:Y:S01]  /*1f70*/  IMAD.MOV.U32 R20, RZ, RZ, RZ ;  /* 0x000000ffff147224 */ /* 0x000fe200078e00ff */
[----:B------:R-:W-:-:S05]  /*1f80*/  IADD3 R5, PT, PT, -R5, -0x43300000, RZ ;  /* 0xbcd0000005057810 */ /* 0x000fca0007ffe1ff */
[----:B------:R-:W-:Y:S02]  /*1f90*/  DFMA R20, R28, -R20, R6 ;  /* 0x800000141c14722b */ /* 0x000fe40000000006 */
[----:B------:R-:W-:-:S08]  /*1fa0*/  DMUL.RP R6, R6, R24 ;  /* 0x0000001806067228 */ /* 0x000fd00000008000 */
[----:B------:R-:W-:Y:S02]  /*1fb0*/  FSETP.NEU.AND P0, PT, |R21|, R5, PT ;  /* 0x000000051500720b */ /* 0x000fe40003f0d200 */
[----:B------:R-:W-:Y:S02]  /*1fc0*/  LOP3.LUT R23, R7, R23, RZ, 0x3c, !PT ;  /* 0x0000001707177212 */ /* 0x000fe400078e3cff */
[----:B------:R-:W-:Y:S02]  /*1fd0*/  FSEL R28, R6, R28, !P0 ;  /* 0x0000001c061c7208 */ /* 0x000fe40004000000 */
[----:B------:R-:W-:Y:S01]  /*1fe0*/  FSEL R29, R23, R29, !P0 ;  /* 0x0000001d171d7208 */ /* 0x000fe20004000000 */
[----:B------:R-:W-:Y:S06]  /*1ff0*/  BRA `(.L_x_22) ;  /* 0x0000000000547947 */ /* 0x000fec0003800000 */
.L_x_21:
[----:B------:R-:W-:-:S14]  /*2000*/  DSETP.NAN.AND P0, PT, R24, R24, PT ;  /* 0x000000181800722a */ /* 0x000fdc0003f08000 */
[----:B------:R-:W-:Y:S05]  /*2010*/  @P0 BRA `(.L_x_23) ;  /* 0x0000000000440947 */ /* 0x000fea0003800000 */
[----:B------:R-:W-:-:S14]  /*2020*/  DSETP.NAN.AND P0, PT, R22, R22, PT ;  /* 0x000000161600722a */ /* 0x000fdc0003f08000 */
[----:B------:R-:W-:Y:S05]  /*2030*/  @P0 BRA `(.L_x_24) ;  /* 0x0000000000300947 */ /* 0x000fea0003800000 */
[----:B------:R-:W-:Y:S01]  /*2040*/  ISETP.NE.AND P0, PT, R5, R32, PT ;  /* 0x000000200500720c */ /* 0x000fe20003f05270 */
[----:B------:R-:W-:Y:S02]  /*2050*/  IMAD.MOV.U32 R28, RZ, RZ, 0x0 ;  /* 0x00000000ff1c7424 */ /* 0x000fe400078e00ff */
[----:B------:R-:W-:-:S10]  /*2060*/  IMAD.MOV.U32 R29, RZ, RZ, -0x80000 ;  /* 0xfff80000ff1d7424 */ /* 0x000fd400078e00ff */
[----:B------:R-:W-:Y:S05]  /*2070*/  @!P0 BRA `(.L_x_22) ;  /* 0x0000000000348947 */ /* 0x000fea0003800000 */
[----:B------:R-:W-:Y:S02]  /*2080*/  ISETP.NE.AND P0, PT, R5, 0x7ff00000, PT ;  /* 0x7ff000000500780c */ /* 0x000fe40003f05270 */
[----:B------:R-:W-:Y:S02]  /*2090*/  LOP3.LUT R29, R25, 0x80000000, R23, 0x48, !PT ;  /* 0x80000000191d7812 */ /* 0x000fe400078e4817 */
[----:B------:R-:W-:-:S13]  /*20a0*/  ISETP.EQ.OR P0, PT, R32, RZ, !P0 ;  /* 0x000000ff2000720c */ /* 0x000fda0004702670 */
[----:B------:R-:W-:Y:S01]  /*20b0*/  @P0 LOP3.LUT R5, R29, 0x7ff00000, RZ, 0xfc, !PT ;  /* 0x7ff000001d050812 */ /* 0x000fe200078efcff */
[----:B------:R-:W-:Y:S02]  /*20c0*/  @!P0 IMAD.MOV.U32 R28, RZ, RZ, RZ ;  /* 0x000000ffff1c8224 */ /* 0x000fe400078e00ff */
[----:B------:R-:W-:Y:S01]  /*20d0*/  @P0 IMAD.MOV.U32 R28, RZ, RZ, RZ ;  /* 0x000000ffff1c0224 */ /* 0x000fe200078e00ff */
[----:B------:R-:W-:Y:S01]  /*20e0*/  @P0 MOV R29, R5 ;  /* 0x00000005001d0202 */ /* 0x000fe20000000f00 */
[----:B------:R-:W-:Y:S06]  /*20f0*/  BRA `(.L_x_22) ;  /* 0x0000000000147947 */ /* 0x000fec0003800000 */
.L_x_24:
[----:B------:R-:W-:Y:S01]  /*2100*/  LOP3.LUT R29, R23, 0x80000, RZ, 0xfc, !PT ;  /* 0x00080000171d7812 */ /* 0x000fe200078efcff */
[----:B------:R-:W-:Y:S01]  /*2110*/  IMAD.MOV.U32 R28, RZ, RZ, R22 ;  /* 0x000000ffff1c7224 */ /* 0x000fe200078e0016 */
[----:B------:R-:W-:Y:S06]  /*2120*/  BRA `(.L_x_22) ;  /* 0x0000000000087947 */ /* 0x000fec0003800000 */
.L_x_23:
[----:B------:R-:W-:Y:S01]  /*2130*/  LOP3.LUT R29, R25, 0x80000, RZ, 0xfc, !PT ;  /* 0x00080000191d7812 */ /* 0x000fe200078efcff */
[----:B------:R-:W-:-:S07]  /*2140*/  IMAD.MOV.U32 R28, RZ, RZ, R24 ;  /* 0x000000ffff1c7224 */ /* 0x000fce00078e0018 */
.L_x_22:
[----:B------:R-:W-:Y:S05]  /*2150*/  BSYNC.RECONVERGENT B2 ;  /* 0x0000000000027941 */ /* 0x000fea0003800200 */
.L_x_20:
[----:B------:R-:W-:Y:S02]  /*2160*/  IMAD.MOV.U32 R6, RZ, RZ, R0 ;  /* 0x000000ffff067224 */ /* 0x000fe400078e0000 */
[----:B------:R-:W-:-:S04]  /*2170*/  IMAD.MOV.U32 R7, RZ, RZ, 0x0 ;  /* 0x00000000ff077424 */ /* 0x000fc800078e00ff */
[----:B------:R-:W-:Y:S05]  /*2180*/  RET.REL.NODEC R6 `(_Z17simulation_kernelPdS_PKdS1_iddPKiS1_iiS3_S3_S1_i) ;  /* 0xffffffdc069c7950 */ /* 0x000fea0003c3ffff */
.L_x_25:
[----:B------:R-:W-:-:S00]  /*2190*/  BRA `(.L_x_25) ;  /* 0xfffffffc00fc7947 */ /* 0x000fc0000383ffff */
[----:B------:R-:W-:-:S00]  /*21a0*/  NOP ;  /* 0x0000000000007918 */ /* 0x000fc00000000000 */
        /* <DEDUP_REMOVED lines=13> */
.L_x_27:


//--------------------- .nv.shared.reserved.0     --------------------------
	.section	.nv.shared.reserved.0,"aw",@nobits
	.weak		__nv_reservedSMEM_offset_0_alias
	.size		__nv_reservedSMEM_offset_0_alias, 0, 64
	.other		__nv_reservedSMEM_offset_0_alias,@"STO_CUDA_RESERVED_SHARED STV_DEFAULT"
__nv_reservedSMEM_offset_0_alias:
	.zero		0
	.zero		64


//--------------------- .nv.constant0._Z17simulation_kernelPdS_PKdS1_iddPKiS1_iiS3_S3_S1_i --------------------------
	.section	.nv.constant0._Z17simulation_kernelPdS_PKdS1_iddPKiS1_iiS3_S3_S1_i,"a",@progbits
	.sectionflags	@""
	.align	4
.nv.constant0._Z17simulation_kernelPdS_PKdS1_iddPKiS1_iiS3_S3_S1_i:
	.zero		1004


//--------------------- SYMBOLS --------------------------

	.type		.nv.reservedSmem.offset0,@object
	.size		.nv.reservedSmem.offset0,0x4
